// auto-generated by cutlass_sweep.gemm — config: {"arch": "sm_100", "cluster_m": 2, "cluster_n": 2, "dtype": "tf32", "dtype_b": "tf32", "layout": "nt", "stages": 0, "tile_k": 64, "tile_m": 128, "tile_n": 64}
#include "cutlass/cutlass.h"
#include "cutlass/gemm/collective/collective_builder.hpp"
#include "cutlass/gemm/device/gemm_universal_adapter.h"
#include "cutlass/gemm/kernel/gemm_universal.hpp"
#include "cutlass/epilogue/collective/collective_builder.hpp"

using ElemA = cutlass::tfloat32_t;
using ElemB = cutlass::tfloat32_t;
using ElemCD = cutlass::tfloat32_t;
using Acc  = float;
using TileShape    = cute::Shape<cute::_128, cute::_64, cute::_64>;
using ClusterShape = cute::Shape<cute::_2, cute::_2, cute::_1>;

using CollectiveEpilogue = typename cutlass::epilogue::collective::CollectiveBuilder<
    cutlass::arch::Sm100, cutlass::arch::OpClassTensorOp,
    TileShape, ClusterShape,
    cutlass::epilogue::collective::EpilogueTileAuto,
    Acc, Acc,
    ElemCD, cutlass::layout::RowMajor, 128 / cutlass::sizeof_bits<ElemCD>::value,
    ElemCD, cutlass::layout::RowMajor, 128 / cutlass::sizeof_bits<ElemCD>::value,
    cutlass::epilogue::collective::EpilogueScheduleAuto
  >::CollectiveOp;

using CollectiveMainloop = typename cutlass::gemm::collective::CollectiveBuilder<
    cutlass::arch::Sm100, cutlass::arch::OpClassTensorOp,
    ElemA, cutlass::layout::RowMajor, 128 / cutlass::sizeof_bits<ElemA>::value,
    ElemB, cutlass::layout::ColumnMajor, 128 / cutlass::sizeof_bits<ElemB>::value,
    Acc,
    TileShape, ClusterShape,
    cutlass::gemm::collective::StageCountAutoCarveout<static_cast<int>(sizeof(typename CollectiveEpilogue::SharedStorage))>,
    cutlass::gemm::collective::KernelScheduleAuto
  >::CollectiveOp;

using GemmKernel = cutlass::gemm::kernel::GemmUniversal<
    cute::Shape<int,int,int,int>,
    CollectiveMainloop,
    CollectiveEpilogue
>;
using Gemm = cutlass::gemm::device::GemmUniversalAdapter<GemmKernel>;

// Force the device kernel symbol into the cubin without needing a host main.
auto* _anchor = &cutlass::device_kernel<GemmKernel>;


// ===== COMPILED SASS (sm_100a) =====

	.target	sm_100a

	.elftype	@"ET_EXEC"


//--------------------- .note.nv.tkinfo           --------------------------
	.section	.note.nv.tkinfo,"",@"SHT_NOTE"
	.sectionflags	@"SHF_NOTE_NV_TKINFO"
	.tkinfo
        /*0018*/ 	.word	0x00000002
        /*0030*/ 	.string	""
        /*0030*/ 	.string	"ptxas"
        /*0030*/ 	.string	"Cuda compilation tools, release 13.0, V13.0.88"
        /*0030*/ 	.string	"Build cuda_13.0.r13.0/compiler.36424714_0"
        /*0030*/ 	.string	"-arch sm_100a -m 64 "



//--------------------- .note.nv.cuinfo           --------------------------
	.section	.note.nv.cuinfo,"",@"SHT_NOTE"
	.sectionflags	@"SHF_NOTE_NV_CUINFO"
        /*0018*/ 	.short	0x0002
        /*001a*/ 	.short	0x0064
        /*001c*/ 	.short	0x0082
	.zero		2


//--------------------- .nv.info                  --------------------------
	.section	.nv.info,"",@"SHT_CUDA_INFO"
	.align	4


	//----- nvinfo : EIATTR_REGCOUNT
	.align		4
        /*0000*/ 	.byte	0x04, 0x2f
        /*0002*/ 	.short	(.L_19 - .L_18)
	.align		4
.L_18:
        /*0004*/ 	.word	index@(_ZN7cutlass13device_kernelINS_4gemm6kernel13GemmUniversalIN4cute5tupleIJiiiiEEENS1_10collective13CollectiveMmaINS1_35MainloopSm100TmaUmmaWarpSpecializedILi8ELi2ELi4ENS5_IJNS4_1CILi2EEESB_NSA_ILi1EEEEEEEENS5_IJNSA_ILi128EEENSA_ILi64EEESG_EEENS_10tfloat32_tENS5_IJlSC_lEEESI_SJ_NS4_8TiledMMAINS4_8MMA_AtomIJNS4_23SM100_MMA_TF32_2x1SM_SSISI_SI_fLi128ELi64ELNS4_4UMMA5MajorE0ELSO_0ELNSN_7ScaleInE0ELSP_0EEEEEENS4_6LayoutINS5_IJSC_SC_SC_EEENS5_IJNSA_ILi0EEESU_SU_EEEEENS5_IJNS4_10UnderscoreESX_SX_EEEEENS4_28SM100_TMA_2SM_LOAD_MULTICASTENS4_14ComposedLayoutINS4_7SwizzleILi3ELi4ELi3EEENS4_18smem_ptr_flag_bitsILi32EEENSS_INS5_IJNSA_ILi8EEENSA_ILi32EEEEEENS5_IJS17_SC_EEEEEEEvNS4_8identityENS4_18SM100_TMA_2SM_LOADES1B_vS1C_EENS_8epilogue10collective18CollectiveEpilogueINS1F_23Sm100TmaWarpSpecializedILi3ELi2ELi16ELb1ELb0EEEJNS5_IJSG_SG_SG_EEENS5_IJNSS_ISG_SC_EENSS_INS5_IJNSA_ILi16EEESB_EEENS5_IJSC_S17_EEEEEEEESI_SJ_SI_SJ_NS1F_6fusion15FusionCallbacksIS1J_NS1R_17LinearCombinationISI_fSI_fLNS_15FloatRoundStyleE2EEES1K_S1Q_JEEENS4_5SM1004TMEM4LOAD26SM100_TMEM_LOAD_32dp32b16xENS4_13SM90_TMA_LOADENS11_INS12_ILi2ELi4ELi3EEES15_NSS_INS5_IJS16_S1M_EEENS5_IJS1M_SC_EEEEEEENS4_39AutoVectorizingCopyWithAssumedAlignmentILi128EEENS4_14SM90_TMA_STOREES26_S28_S28_EEEvvEEEEvNT_6ParamsE)
        /*0008*/ 	.word	0x00000055


	//----- nvinfo : EIATTR_FRAME_SIZE
	.align		4
.L_19:
        /*000c*/ 	.byte	0x04, 0x11
        /*000e*/ 	.short	(.L_21 - .L_20)
	.align		4
.L_20:
        /*0010*/ 	.word	index@($__internal_2_$__cuda_sm10x_tcgen05_guardrail_trap_unallocated_columns_being_dealloced)
        /*0014*/ 	.word	0x00000000


	//----- nvinfo : EIATTR_FRAME_SIZE
	.align		4
.L_21:
        /*0018*/ 	.byte	0x04, 0x11
        /*001a*/ 	.short	(.L_23 - .L_22)
	.align		4
.L_22:
        /*001c*/ 	.word	index@($__internal_1_$__cuda_sm10x_tcgen05_guardrail_trap_phase_invalid_during_alloc)
        /*0020*/ 	.word	0x00000000


	//----- nvinfo : EIATTR_FRAME_SIZE
	.align		4
.L_23:
        /*0024*/ 	.byte	0x04, 0x11
        /*0026*/ 	.short	(.L_25 - .L_24)
	.align		4
.L_24:
        /*0028*/ 	.word	index@($__internal_0_$__cuda_sm10x_tcgen05_guardrail_trap_col_being_dealloced_not_returned_by_alloc)
        /*002c*/ 	.word	0x00000000


	//----- nvinfo : EIATTR_FRAME_SIZE
	.align		4
.L_25:
        /*0030*/ 	.byte	0x04, 0x11
        /*0032*/ 	.short	(.L_27 - .L_26)
	.align		4
.L_26:
        /*0034*/ 	.word	index@(_ZN7cutlass13device_kernelINS_4gemm6kernel13GemmUniversalIN4cute5tupleIJiiiiEEENS1_10collective13CollectiveMmaINS1_35MainloopSm100TmaUmmaWarpSpecializedILi8ELi2ELi4ENS5_IJNS4_1CILi2EEESB_NSA_ILi1EEEEEEEENS5_IJNSA_ILi128EEENSA_ILi64EEESG_EEENS_10tfloat32_tENS5_IJlSC_lEEESI_SJ_NS4_8TiledMMAINS4_8MMA_AtomIJNS4_23SM100_MMA_TF32_2x1SM_SSISI_SI_fLi128ELi64ELNS4_4UMMA5MajorE0ELSO_0ELNSN_7ScaleInE0ELSP_0EEEEEENS4_6LayoutINS5_IJSC_SC_SC_EEENS5_IJNSA_ILi0EEESU_SU_EEEEENS5_IJNS4_10UnderscoreESX_SX_EEEEENS4_28SM100_TMA_2SM_LOAD_MULTICASTENS4_14ComposedLayoutINS4_7SwizzleILi3ELi4ELi3EEENS4_18smem_ptr_flag_bitsILi32EEENSS_INS5_IJNSA_ILi8EEENSA_ILi32EEEEEENS5_IJS17_SC_EEEEEEEvNS4_8identityENS4_18SM100_TMA_2SM_LOADES1B_vS1C_EENS_8epilogue10collective18CollectiveEpilogueINS1F_23Sm100TmaWarpSpecializedILi3ELi2ELi16ELb1ELb0EEEJNS5_IJSG_SG_SG_EEENS5_IJNSS_ISG_SC_EENSS_INS5_IJNSA_ILi16EEESB_EEENS5_IJSC_S17_EEEEEEEESI_SJ_SI_SJ_NS1F_6fusion15FusionCallbacksIS1J_NS1R_17LinearCombinationISI_fSI_fLNS_15FloatRoundStyleE2EEES1K_S1Q_JEEENS4_5SM1004TMEM4LOAD26SM100_TMEM_LOAD_32dp32b16xENS4_13SM90_TMA_LOADENS11_INS12_ILi2ELi4ELi3EEES15_NSS_INS5_IJS16_S1M_EEENS5_IJS1M_SC_EEEEEEENS4_39AutoVectorizingCopyWithAssumedAlignmentILi128EEENS4_14SM90_TMA_STOREES26_S28_S28_EEEvvEEEEvNT_6ParamsE)
        /*0038*/ 	.word	0x00000000


	//----- nvinfo : EIATTR_MIN_STACK_SIZE
	.align		4
.L_27:
        /*003c*/ 	.byte	0x04, 0x12
        /*003e*/ 	.short	(.L_29 - .L_28)
	.align		4
.L_28:
        /*0040*/ 	.word	index@(_ZN7cutlass13device_kernelINS_4gemm6kernel13GemmUniversalIN4cute5tupleIJiiiiEEENS1_10collective13CollectiveMmaINS1_35MainloopSm100TmaUmmaWarpSpecializedILi8ELi2ELi4ENS5_IJNS4_1CILi2EEESB_NSA_ILi1EEEEEEEENS5_IJNSA_ILi128EEENSA_ILi64EEESG_EEENS_10tfloat32_tENS5_IJlSC_lEEESI_SJ_NS4_8TiledMMAINS4_8MMA_AtomIJNS4_23SM100_MMA_TF32_2x1SM_SSISI_SI_fLi128ELi64ELNS4_4UMMA5MajorE0ELSO_0ELNSN_7ScaleInE0ELSP_0EEEEEENS4_6LayoutINS5_IJSC_SC_SC_EEENS5_IJNSA_ILi0EEESU_SU_EEEEENS5_IJNS4_10UnderscoreESX_SX_EEEEENS4_28SM100_TMA_2SM_LOAD_MULTICASTENS4_14ComposedLayoutINS4_7SwizzleILi3ELi4ELi3EEENS4_18smem_ptr_flag_bitsILi32EEENSS_INS5_IJNSA_ILi8EEENSA_ILi32EEEEEENS5_IJS17_SC_EEEEEEEvNS4_8identityENS4_18SM100_TMA_2SM_LOADES1B_vS1C_EENS_8epilogue10collective18CollectiveEpilogueINS1F_23Sm100TmaWarpSpecializedILi3ELi2ELi16ELb1ELb0EEEJNS5_IJSG_SG_SG_EEENS5_IJNSS_ISG_SC_EENSS_INS5_IJNSA_ILi16EEESB_EEENS5_IJSC_S17_EEEEEEEESI_SJ_SI_SJ_NS1F_6fusion15FusionCallbacksIS1J_NS1R_17LinearCombinationISI_fSI_fLNS_15FloatRoundStyleE2EEES1K_S1Q_JEEENS4_5SM1004TMEM4LOAD26SM100_TMEM_LOAD_32dp32b16xENS4_13SM90_TMA_LOADENS11_INS12_ILi2ELi4ELi3EEES15_NSS_INS5_IJS16_S1M_EEENS5_IJS1M_SC_EEEEEEENS4_39AutoVectorizingCopyWithAssumedAlignmentILi128EEENS4_14SM90_TMA_STOREES26_S28_S28_EEEvvEEEEvNT_6ParamsE)
        /*0044*/ 	.word	0x00000000
.L_29:


//--------------------- .nv.compat                --------------------------
	.section	.nv.compat,"",@"SHT_CUDA_COMPAT_INFO"
	.align	4
        /*0000*/ 	.byte	0x02, 0x09, 0x01, 0x00, 0x02, 0x02, 0x02, 0x00, 0x02, 0x05, 0x05, 0x00, 0x03, 0x07, 0x01, 0x01
        /*0010*/ 	.byte	0x02, 0x03, 0x01, 0x00, 0x02, 0x06, 0x01, 0x00, 0x04, 0x0b, 0x08, 0x00, 0x09, 0x00, 0x00, 0x00
        /*0020*/ 	.byte	0x00, 0x00, 0x00, 0x00


//--------------------- .nv.info._ZN7cutlass13device_kernelINS_4gemm6kernel13GemmUniversalIN4cute5tupleIJiiiiEEENS1_10collective13CollectiveMmaINS1_35MainloopSm100TmaUmmaWarpSpecializedILi8ELi2ELi4ENS5_IJNS4_1CILi2EEESB_NSA_ILi1EEEEEEEENS5_IJNSA_ILi128EEENSA_ILi64EEESG_EEENS_10tfloat32_tENS5_IJlSC_lEEESI_SJ_NS4_8TiledMMAINS4_8MMA_AtomIJNS4_23SM100_MMA_TF32_2x1SM_SSISI_SI_fLi128ELi64ELNS4_4UMMA5MajorE0ELSO_0ELNSN_7ScaleInE0ELSP_0EEEEEENS4_6LayoutINS5_IJSC_SC_SC_EEENS5_IJNSA_ILi0EEESU_SU_EEEEENS5_IJNS4_10UnderscoreESX_SX_EEEEENS4_28SM100_TMA_2SM_LOAD_MULTICASTENS4_14ComposedLayoutINS4_7SwizzleILi3ELi4ELi3EEENS4_18smem_ptr_flag_bitsILi32EEENSS_INS5_IJNSA_ILi8EEENSA_ILi32EEEEEENS5_IJS17_SC_EEEEEEEvNS4_8identityENS4_18SM100_TMA_2SM_LOADES1B_vS1C_EENS_8epilogue10collective18CollectiveEpilogueINS1F_23Sm100TmaWarpSpecializedILi3ELi2ELi16ELb1ELb0EEEJNS5_IJSG_SG_SG_EEENS5_IJNSS_ISG_SC_EENSS_INS5_IJNSA_ILi16EEESB_EEENS5_IJSC_S17_EEEEEEEESI_SJ_SI_SJ_NS1F_6fusion15FusionCallbacksIS1J_NS1R_17LinearCombinationISI_fSI_fLNS_15FloatRoundStyleE2EEES1K_S1Q_JEEENS4_5SM1004TMEM4LOAD26SM100_TMEM_LOAD_32dp32b16xENS4_13SM90_TMA_LOADENS11_INS12_ILi2ELi4ELi3EEES15_NSS_INS5_IJS16_S1M_EEENS5_IJS1M_SC_EEEEEEENS4_39AutoVectorizingCopyWithAssumedAlignmentILi128EEENS4_14SM90_TMA_STOREES26_S28_S28_EEEvvEEEEvNT_6ParamsE --------------------------
	.section	.nv.info._ZN7cutlass13device_kernelINS_4gemm6kernel13GemmUniversalIN4cute5tupleIJiiiiEEENS1_10collective13CollectiveMmaINS1_35MainloopSm100TmaUmmaWarpSpecializedILi8ELi2ELi4ENS5_IJNS4_1CILi2EEESB_NSA_ILi1EEEEEEEENS5_IJNSA_ILi128EEENSA_ILi64EEESG_EEENS_10tfloat32_tENS5_IJlSC_lEEESI_SJ_NS4_8TiledMMAINS4_8MMA_AtomIJNS4_23SM100_MMA_TF32_2x1SM_SSISI_SI_fLi128ELi64ELNS4_4UMMA5MajorE0ELSO_0ELNSN_7ScaleInE0ELSP_0EEEEEENS4_6LayoutINS5_IJSC_SC_SC_EEENS5_IJNSA_ILi0EEESU_SU_EEEEENS5_IJNS4_10UnderscoreESX_SX_EEEEENS4_28SM100_TMA_2SM_LOAD_MULTICASTENS4_14ComposedLayoutINS4_7SwizzleILi3ELi4ELi3EEENS4_18smem_ptr_flag_bitsILi32EEENSS_INS5_IJNSA_ILi8EEENSA_ILi32EEEEEENS5_IJS17_SC_EEEEEEEvNS4_8identityENS4_18SM100_TMA_2SM_LOADES1B_vS1C_EENS_8epilogue10collective18CollectiveEpilogueINS1F_23Sm100TmaWarpSpecializedILi3ELi2ELi16ELb1ELb0EEEJNS5_IJSG_SG_SG_EEENS5_IJNSS_ISG_SC_EENSS_INS5_IJNSA_ILi16EEESB_EEENS5_IJSC_S17_EEEEEEEESI_SJ_SI_SJ_NS1F_6fusion15FusionCallbacksIS1J_NS1R_17LinearCombinationISI_fSI_fLNS_15FloatRoundStyleE2EEES1K_S1Q_JEEENS4_5SM1004TMEM4LOAD26SM100_TMEM_LOAD_32dp32b16xENS4_13SM90_TMA_LOADENS11_INS12_ILi2ELi4ELi3EEES15_NSS_INS5_IJS16_S1M_EEENS5_IJS1M_SC_EEEEEEENS4_39AutoVectorizingCopyWithAssumedAlignmentILi128EEENS4_14SM90_TMA_STOREES26_S28_S28_EEEvvEEEEvNT_6ParamsE,"",@"SHT_CUDA_INFO"
	.sectionflags	@""
	.align	4


	//----- nvinfo : EIATTR_CUDA_API_VERSION
	.align		4
        /*0000*/ 	.byte	0x04, 0x37
        /*0002*/ 	.short	(.L_31 - .L_30)
.L_30:
        /*0004*/ 	.word	0x00000082


	//----- nvinfo : EIATTR_KPARAM_INFO
	.align		4
.L_31:
        /*0008*/ 	.byte	0x04, 0x17
        /*000a*/ 	.short	(.L_33 - .L_32)
.L_32:
        /*000c*/ 	.word	0x00000000
        /*0010*/ 	.short	0x0000
        /*0012*/ 	.short	0x0000
        /*0014*/ 	.byte	0x00, 0xf0, 0x01, 0x20


	//----- nvinfo : EIATTR_AT_ENTRY_FRAGMENTS
	.align		4
.L_33:
        /*0018*/ 	.byte	0x04, 0x4f
        /*001a*/ 	.short	(.L_35 - .L_34)


	//   ....[0]....
.L_34:
        /*001c*/ 	.word	0x00000007


	//----- nvinfo : EIATTR_RESERVED_SMEM_USED
	.align		4
.L_35:
        /*0020*/ 	.byte	0x01, 0x41
	.zero		2


	//----- nvinfo : EIATTR_SPARSE_MMA_MASK
	.align		4
        /*0024*/ 	.byte	0x03, 0x50
        /*0026*/ 	.short	0x0000


	//----- nvinfo : EIATTR_TCGEN05_2CTA_USED
	.align		4
        /*0028*/ 	.byte	0x01, 0x52
	.zero		2


	//----- nvinfo : EIATTR_MAXREG_COUNT
	.align		4
        /*002c*/ 	.byte	0x03, 0x1b
        /*002e*/ 	.short	0x00ff


	//----- nvinfo : EIATTR_NUM_BARRIERS
	.align		4
        /*0030*/ 	.byte	0x02, 0x4c
        /*0032*/ 	.byte	0x07
	.zero		1


	//----- nvinfo : EIATTR_EXTERNS
	.align		4
        /*0034*/ 	.byte	0x04, 0x0f
        /*0036*/ 	.short	(.L_37 - .L_36)


	//   ....[0]....
	.align		4
.L_36:
        /*0038*/ 	.word	index@(__assertfail)


	//----- nvinfo : EIATTR_MERCURY_ISA_VERSION
	.align		4
.L_37:
        /*003c*/ 	.byte	0x03, 0x5f
        /*003e*/ 	.short	0x0101


	//----- nvinfo : EIATTR_INT_WARP_WIDE_INSTR_OFFSETS
	.align		4
        /*0040*/ 	.byte	0x04, 0x31
        /*0042*/ 	.short	(.L_39 - .L_38)


	//   ....[0]....
.L_38:
        /*0044*/ 	.word	0x00000dd0


	//   ....[1]....
        /*0048*/ 	.word	0x00000e70


	//   ....[2]....
        /*004c*/ 	.word	0x00004940


	//   ....[3]....
        /*0050*/ 	.word	0x00004960


	//   ....[4]....
        /*0054*/ 	.word	0x00004990


	//   ....[5]....
        /*0058*/ 	.word	0x00005530


	//   ....[6]....
        /*005c*/ 	.word	0x000055f0


	//   ....[7]....
        /*0060*/ 	.word	0x00005660


	//   ....[8]....
        /*0064*/ 	.word	0x000057a0


	//   ....[9]....
        /*0068*/ 	.word	0x000058a0


	//   ....[10]....
        /*006c*/ 	.word	0x000058d0


	//----- nvinfo : EIATTR_COOP_GROUP_MASK_REGIDS
	.align		4
.L_39:
        /*0070*/ 	.byte	0x04, 0x29
        /*0072*/ 	.short	(.L_41 - .L_40)


	//   ....[0]....
.L_40:
        /*0074*/ 	.word	0xffffffff


	//   ....[1]....
        /*0078*/ 	.word	0xffffffff


	//   ....[2]....
        /*007c*/ 	.word	0xffffffff


	//   ....[3]....
        /*0080*/ 	.word	0xffffffff


	//   ....[4]....
        /*0084*/ 	.word	0xffffffff


	//   ....[5]....
        /*0088*/ 	.word	0xffffffff


	//   ....[6]....
        /*008c*/ 	.word	0xffffffff


	//   ....[7]....
        /*0090*/ 	.word	0xffffffff


	//   ....[8]....
        /*0094*/ 	.word	0xffffffff


	//   ....[9]....
        /*0098*/ 	.word	0xffffffff


	//   ....[10]....
        /*009c*/ 	.word	0xffffffff


	//   ....[11]....
        /*00a0*/ 	.word	0xffffffff


	//   ....[12]....
        /*00a4*/ 	.word	0xffffffff


	//   ....[13]....
        /*00a8*/ 	.word	0xffffffff


	//----- nvinfo : EIATTR_COOP_GROUP_INSTR_OFFSETS
	.align		4
.L_41:
        /*00ac*/ 	.byte	0x04, 0x28
        /*00ae*/ 	.short	(.L_43 - .L_42)


	//   ....[0]....
.L_42:
        /*00b0*/ 	.word	0x000000b0


	//   ....[1]....
        /*00b4*/ 	.word	0x00000520


	//   ....[2]....
        /*00b8*/ 	.word	0x00000760


	//   ....[3]....
        /*00bc*/ 	.word	0x000008d0


	//   ....[4]....
        /*00c0*/ 	.word	0x000009c0


	//   ....[5]....
        /*00c4*/ 	.word	0x00000b20


	//   ....[6]....
        /*00c8*/ 	.word	0x00000cb0


	//   ....[7]....
        /*00cc*/ 	.word	0x00000ef0


	//   ....[8]....
        /*00d0*/ 	.word	0x00002460


	//   ....[9]....
        /*00d4*/ 	.word	0x00003560


	//   ....[10]....
        /*00d8*/ 	.word	0x00003a30


	//   ....[11]....
        /*00dc*/ 	.word	0x00003a60


	//   ....[12]....
        /*00e0*/ 	.word	0x00004840


	//   ....[13]....
        /*00e4*/ 	.word	0x00004a50


	//----- nvinfo : EIATTR_VRC_CTA_INIT_COUNT
	.align		4
.L_43:
        /*00e8*/ 	.byte	0x02, 0x4a
        /*00ea*/ 	.byte	0x80
	.zero		1


	//----- nvinfo : EIATTR_SYSCALL_OFFSETS
	.align		4
        /*00ec*/ 	.byte	0x04, 0x46
        /*00ee*/ 	.short	(.L_45 - .L_44)


	//   ....[0]....
.L_44:
        /*00f0*/ 	.word	0x00006600


	//   ....[1]....
        /*00f4*/ 	.word	0x000066f0


	//   ....[2]....
        /*00f8*/ 	.word	0x00006f90


	//   ....[3]....
        /*00fc*/ 	.word	0x000079b0


	//----- nvinfo : EIATTR_MBARRIER_INSTR_OFFSETS
	.align		4
.L_45:
        /*0100*/ 	.byte	0x04, 0x39
        /*0102*/ 	.short	(.L_47 - .L_46)


	//   ....[0]....
.L_46:
        /*0104*/ 	.word	0x00000650
        /*0108*/ 	.word	0x000000ff
        /*010c*/ 	.word	0x00000000
        /*0110*/ 	.short	0x0100
        /*0112*/ 	.byte	0x04
	.zero		1


	//   ....[1]....
        /*0114*/ 	.word	0x00000660
        /*0118*/ 	.word	0x000000ff
        /*011c*/ 	.word	0x00000040
        /*0120*/ 	.short	0x0100
        /*0122*/ 	.byte	0x04
	.zero		1


	//   ....[2]....
        /*0124*/ 	.word	0x00000670
        /*0128*/ 	.word	0x000000ff
        /*012c*/ 	.word	0x00000008
        /*0130*/ 	.short	0x0100
        /*0132*/ 	.byte	0x04
	.zero		1


	//   ....[3]....
        /*0134*/ 	.word	0x00000680
        /*0138*/ 	.word	0x000000ff
        /*013c*/ 	.word	0x00000048
        /*0140*/ 	.short	0x0100
        /*0142*/ 	.byte	0x04
	.zero		1


	//   ....[4]....
        /*0144*/ 	.word	0x00000690
        /*0148*/ 	.word	0x000000ff
        /*014c*/ 	.word	0x00000010
        /*0150*/ 	.short	0x0100
        /*0152*/ 	.byte	0x04
	.zero		1


	//   ....[5]....
        /*0154*/ 	.word	0x000006a0
        /*0158*/ 	.word	0x000000ff
        /*015c*/ 	.word	0x00000050
        /*0160*/ 	.short	0x0100
        /*0162*/ 	.byte	0x04
	.zero		1


	//   ....[6]....
        /*0164*/ 	.word	0x000006b0
        /*0168*/ 	.word	0x000000ff
        /*016c*/ 	.word	0x00000018
        /*0170*/ 	.short	0x0100
        /*0172*/ 	.byte	0x04
	.zero		1


	//   ....[7]....
        /*0174*/ 	.word	0x000006c0
        /*0178*/ 	.word	0x000000ff
        /*017c*/ 	.word	0x00000058
        /*0180*/ 	.short	0x0100
        /*0182*/ 	.byte	0x04
	.zero		1


	//   ....[8]....
        /*0184*/ 	.word	0x000006d0
        /*0188*/ 	.word	0x000000ff
        /*018c*/ 	.word	0x00000020
        /*0190*/ 	.short	0x0100
        /*0192*/ 	.byte	0x04
	.zero		1


	//   ....[9]....
        /*0194*/ 	.word	0x000006e0
        /*0198*/ 	.word	0x000000ff
        /*019c*/ 	.word	0x00000060
        /*01a0*/ 	.short	0x0100
        /*01a2*/ 	.byte	0x04
	.zero		1


	//   ....[10]....
        /*01a4*/ 	.word	0x000006f0
        /*01a8*/ 	.word	0x000000ff
        /*01ac*/ 	.word	0x00000028
        /*01b0*/ 	.short	0x0100
        /*01b2*/ 	.byte	0x04
	.zero		1


	//   ....[11]....
        /*01b4*/ 	.word	0x00000700
        /*01b8*/ 	.word	0x000000ff
        /*01bc*/ 	.word	0x00000068
        /*01c0*/ 	.short	0x0100
        /*01c2*/ 	.byte	0x04
	.zero		1


	//   ....[12]....
        /*01c4*/ 	.word	0x00000710
        /*01c8*/ 	.word	0x000000ff
        /*01cc*/ 	.word	0x00000030
        /*01d0*/ 	.short	0x0100
        /*01d2*/ 	.byte	0x04
	.zero		1


	//   ....[13]....
        /*01d4*/ 	.word	0x00000720
        /*01d8*/ 	.word	0x000000ff
        /*01dc*/ 	.word	0x00000070
        /*01e0*/ 	.short	0x0100
        /*01e2*/ 	.byte	0x04
	.zero		1


	//   ....[14]....
        /*01e4*/ 	.word	0x00000730
        /*01e8*/ 	.word	0x000000ff
        /*01ec*/ 	.word	0x00000038
        /*01f0*/ 	.short	0x0100
        /*01f2*/ 	.byte	0x04
	.zero		1


	//   ....[15]....
        /*01f4*/ 	.word	0x00000740
        /*01f8*/ 	.word	0x000000ff
        /*01fc*/ 	.word	0x00000078
        /*0200*/ 	.short	0x0100
        /*0202*/ 	.byte	0x04
	.zero		1


	//   ....[16]....
        /*0204*/ 	.word	0x00000860
        /*0208*/ 	.word	0x000000ff
        /*020c*/ 	.word	0x00000080
        /*0210*/ 	.short	0x0100
        /*0212*/ 	.byte	0x04
	.zero		1


	//   ....[17]....
        /*0214*/ 	.word	0x00000870
        /*0218*/ 	.word	0x000000ff
        /*021c*/ 	.word	0x00000098
        /*0220*/ 	.short	0x0100
        /*0222*/ 	.byte	0x04
	.zero		1


	//   ....[18]....
        /*0224*/ 	.word	0x00000880
        /*0228*/ 	.word	0x000000ff
        /*022c*/ 	.word	0x00000088
        /*0230*/ 	.short	0x0100
        /*0232*/ 	.byte	0x04
	.zero		1


	//   ....[19]....
        /*0234*/ 	.word	0x00000890
        /*0238*/ 	.word	0x000000ff
        /*023c*/ 	.word	0x000000a0
        /*0240*/ 	.short	0x0100
        /*0242*/ 	.byte	0x04
	.zero		1


	//   ....[20]....
        /*0244*/ 	.word	0x000008a0
        /*0248*/ 	.word	0x000000ff
        /*024c*/ 	.word	0x00000090
        /*0250*/ 	.short	0x0100
        /*0252*/ 	.byte	0x04
	.zero		1


	//   ....[21]....
        /*0254*/ 	.word	0x000008b0
        /*0258*/ 	.word	0x000000ff
        /*025c*/ 	.word	0x000000a8
        /*0260*/ 	.short	0x0100
        /*0262*/ 	.byte	0x04
	.zero		1


	//   ....[22]....
        /*0264*/ 	.word	0x00000990
        /*0268*/ 	.word	0x000000ff
        /*026c*/ 	.word	0x000000b0
        /*0270*/ 	.short	0x0100
        /*0272*/ 	.byte	0x06
	.zero		1


	//   ....[23]....
        /*0274*/ 	.word	0x000009a0
        /*0278*/ 	.word	0x000000ff
        /*027c*/ 	.word	0x000000b8
        /*0280*/ 	.short	0x0100
        /*0282*/ 	.byte	0x06
	.zero		1


	//   ....[24]....
        /*0284*/ 	.word	0x00000ad0
        /*0288*/ 	.word	0x000000ff
        /*028c*/ 	.word	0x000000c0
        /*0290*/ 	.short	0x0100
        /*0292*/ 	.byte	0x06
	.zero		1


	//   ....[25]....
        /*0294*/ 	.word	0x00000ae0
        /*0298*/ 	.word	0x000000ff
        /*029c*/ 	.word	0x000000d0
        /*02a0*/ 	.short	0x0100
        /*02a2*/ 	.byte	0x06
	.zero		1


	//   ....[26]....
        /*02a4*/ 	.word	0x00000af0
        /*02a8*/ 	.word	0x000000ff
        /*02ac*/ 	.word	0x000000c8
        /*02b0*/ 	.short	0x0100
        /*02b2*/ 	.byte	0x06
	.zero		1


	//   ....[27]....
        /*02b4*/ 	.word	0x00000b00
        /*02b8*/ 	.word	0x000000ff
        /*02bc*/ 	.word	0x000000d8
        /*02c0*/ 	.short	0x0100
        /*02c2*/ 	.byte	0x06
	.zero		1


	//   ....[28]....
        /*02c4*/ 	.word	0x00000c20
        /*02c8*/ 	.word	0x000000ff
        /*02cc*/ 	.word	0x000000e0
        /*02d0*/ 	.short	0x0100
        /*02d2*/ 	.byte	0x04
	.zero		1


	//   ....[29]....
        /*02d4*/ 	.word	0x00000c30
        /*02d8*/ 	.word	0x000000ff
        /*02dc*/ 	.word	0x00000100
        /*02e0*/ 	.short	0x0100
        /*02e2*/ 	.byte	0x04
	.zero		1


	//   ....[30]....
        /*02e4*/ 	.word	0x00000c40
        /*02e8*/ 	.word	0x000000ff
        /*02ec*/ 	.word	0x000000e8
        /*02f0*/ 	.short	0x0100
        /*02f2*/ 	.byte	0x04
	.zero		1


	//   ....[31]....
        /*02f4*/ 	.word	0x00000c50
        /*02f8*/ 	.word	0x000000ff
        /*02fc*/ 	.word	0x00000108
        /*0300*/ 	.short	0x0100
        /*0302*/ 	.byte	0x04
	.zero		1


	//   ....[32]....
        /*0304*/ 	.word	0x00000c60
        /*0308*/ 	.word	0x000000ff
        /*030c*/ 	.word	0x000000f0
        /*0310*/ 	.short	0x0100
        /*0312*/ 	.byte	0x04
	.zero		1


	//   ....[33]....
        /*0314*/ 	.word	0x00000c70
        /*0318*/ 	.word	0x000000ff
        /*031c*/ 	.word	0x00000110
        /*0320*/ 	.short	0x0100
        /*0322*/ 	.byte	0x04
	.zero		1


	//   ....[34]....
        /*0324*/ 	.word	0x00000c80
        /*0328*/ 	.word	0x000000ff
        /*032c*/ 	.word	0x000000f8
        /*0330*/ 	.short	0x0100
        /*0332*/ 	.byte	0x04
	.zero		1


	//   ....[35]....
        /*0334*/ 	.word	0x00000c90
        /*0338*/ 	.word	0x000000ff
        /*033c*/ 	.word	0x00000118
        /*0340*/ 	.short	0x0100
        /*0342*/ 	.byte	0x04
	.zero		1


	//   ....[36]....
        /*0344*/ 	.word	0x00000d80
        /*0348*/ 	.word	0x000000ff
        /*034c*/ 	.word	0x00000120
        /*0350*/ 	.short	0x0100
        /*0352*/ 	.byte	0x04
	.zero		1


	//   ....[37]....
        /*0354*/ 	.word	0x00000d90
        /*0358*/ 	.word	0x000000ff
        /*035c*/ 	.word	0x00000130
        /*0360*/ 	.short	0x0100
        /*0362*/ 	.byte	0x04
	.zero		1


	//   ....[38]....
        /*0364*/ 	.word	0x00000da0
        /*0368*/ 	.word	0x000000ff
        /*036c*/ 	.word	0x00000128
        /*0370*/ 	.short	0x0100
        /*0372*/ 	.byte	0x04
	.zero		1


	//   ....[39]....
        /*0374*/ 	.word	0x00000db0
        /*0378*/ 	.word	0x000000ff
        /*037c*/ 	.word	0x00000138
        /*0380*/ 	.short	0x0100
        /*0382*/ 	.byte	0x04
	.zero		1


	//   ....[40]....
        /*0384*/ 	.word	0x00000eb0
        /*0388*/ 	.word	0x000000ff
        /*038c*/ 	.word	0x00000140
        /*0390*/ 	.short	0x0100
        /*0392*/ 	.byte	0x06
	.zero		1


	//   ....[41]....
        /*0394*/ 	.word	0x00001ab0
        /*0398*/ 	.word	0x00000003
        /*039c*/ 	.word	0x00000130
        /*03a0*/ 	.short	0x010a
        /*03a2*/ 	.byte	0xff
	.zero		1


	//   ....[42]....
        /*03a4*/ 	.word	0x00001ae0
        /*03a8*/ 	.word	0x00000003
        /*03ac*/ 	.word	0x00000120
        /*03b0*/ 	.short	0x0101
        /*03b2*/ 	.byte	0xff
	.zero		1


	//   ....[43]....
        /*03b4*/ 	.word	0x00001ba0
        /*03b8*/ 	.word	0x000000ff
        /*03bc*/ 	.word	0x00000040
        /*03c0*/ 	.short	0x010a
        /*03c2*/ 	.byte	0x04
	.zero		1


	//   ....[44]....
        /*03c4*/ 	.word	0x00001c70
        /*03c8*/ 	.word	0x000000ff
        /*03cc*/ 	.word	0x00000040
        /*03d0*/ 	.short	0x010a
        /*03d2*/ 	.byte	0x21
	.zero		1


	//   ....[45]....
        /*03d4*/ 	.word	0x00001e20
        /*03d8*/ 	.word	0x000000ff
        /*03dc*/ 	.word	0x00000040
        /*03e0*/ 	.short	0x010a
        /*03e2*/ 	.byte	0x05
	.zero		1


	//   ....[46]....
        /*03e4*/ 	.word	0x00002000
        /*03e8*/ 	.word	0x000000ff
        /*03ec*/ 	.word	0x000000b8
        /*03f0*/ 	.short	0x0101
        /*03f2*/ 	.byte	0x0e
	.zero		1


	//   ....[47]....
        /*03f4*/ 	.word	0x00002020
        /*03f8*/ 	.word	0x000000ff
        /*03fc*/ 	.word	0x00000040
        /*0400*/ 	.short	0x010a
        /*0402*/ 	.byte	0x04
	.zero		1


	//   ....[48]....
        /*0404*/ 	.word	0x000020a0
        /*0408*/ 	.word	0x000000ff
        /*040c*/ 	.word	0x00000040
        /*0410*/ 	.short	0x010a
        /*0412*/ 	.byte	0x07
	.zero		1


	//   ....[49]....
        /*0414*/ 	.word	0x000021e0
        /*0418*/ 	.word	0x000000ff
        /*041c*/ 	.word	0x00000040
        /*0420*/ 	.short	0x010a
        /*0422*/ 	.byte	0x04
	.zero		1


	//   ....[50]....
        /*0424*/ 	.word	0x00002490
        /*0428*/ 	.word	0x00000003
        /*042c*/ 	.word	0x000000c0
        /*0430*/ 	.short	0x010a
        /*0432*/ 	.byte	0xff
	.zero		1


	//   ....[51]....
        /*0434*/ 	.word	0x000025e0
        /*0438*/ 	.word	0x00000000
        /*043c*/ 	.word	0x00000000
        /*0440*/ 	.short	0x0101
        /*0442*/ 	.byte	0xff
	.zero		1


	//   ....[52]....
        /*0444*/ 	.word	0x00002ba0
        /*0448*/ 	.word	0x000000ff
        /*044c*/ 	.word	0x00000000
        /*0450*/ 	.short	0x010a
        /*0452*/ 	.byte	0x04
	.zero		1


	//   ....[53]....
        /*0454*/ 	.word	0x00002c30
        /*0458*/ 	.word	0x000000ff
        /*045c*/ 	.word	0x00000000
        /*0460*/ 	.short	0x010a
        /*0462*/ 	.byte	0x05
	.zero		1


	//   ....[54]....
        /*0464*/ 	.word	0x00002cc0
        /*0468*/ 	.word	0x000000ff
        /*046c*/ 	.word	0x00000000
        /*0470*/ 	.short	0x010a
        /*0472*/ 	.byte	0x05
	.zero		1


	//   ....[55]....
        /*0474*/ 	.word	0x00002d50
        /*0478*/ 	.word	0x000000ff
        /*047c*/ 	.word	0x00000000
        /*0480*/ 	.short	0x010a
        /*0482*/ 	.byte	0x05
	.zero		1


	//   ....[56]....
        /*0484*/ 	.word	0x00002de0
        /*0488*/ 	.word	0x000000ff
        /*048c*/ 	.word	0x00000000
        /*0490*/ 	.short	0x010a
        /*0492*/ 	.byte	0x05
	.zero		1


	//   ....[57]....
        /*0494*/ 	.word	0x00002e70
        /*0498*/ 	.word	0x000000ff
        /*049c*/ 	.word	0x00000000
        /*04a0*/ 	.short	0x010a
        /*04a2*/ 	.byte	0x05
	.zero		1


	//   ....[58]....
        /*04a4*/ 	.word	0x00002f00
        /*04a8*/ 	.word	0x000000ff
        /*04ac*/ 	.word	0x00000000
        /*04b0*/ 	.short	0x010a
        /*04b2*/ 	.byte	0x05
	.zero		1


	//   ....[59]....
        /*04b4*/ 	.word	0x00002fa0
        /*04b8*/ 	.word	0x00000000
        /*04bc*/ 	.word	0x00000000
        /*04c0*/ 	.short	0x010a
        /*04c2*/ 	.byte	0xff
	.zero		1


	//   ....[60]....
        /*04c4*/ 	.word	0x000030c0
        /*04c8*/ 	.word	0x00000000
        /*04cc*/ 	.word	0x00000120
        /*04d0*/ 	.short	0x010a
        /*04d2*/ 	.byte	0xff
	.zero		1


	//   ....[61]....
        /*04d4*/ 	.word	0x00003130
        /*04d8*/ 	.word	0x00000004
        /*04dc*/ 	.word	0x00000000
        /*04e0*/ 	.short	0x0101
        /*04e2*/ 	.byte	0xff
	.zero		1


	//   ....[62]....
        /*04e4*/ 	.word	0x00003150
        /*04e8*/ 	.word	0x000000ff
        /*04ec*/ 	.word	0x000000d0
        /*04f0*/ 	.short	0x010a
        /*04f2*/ 	.byte	0x04
	.zero		1


	//   ....[63]....
        /*04f4*/ 	.word	0x00003270
        /*04f8*/ 	.word	0x00000000
        /*04fc*/ 	.word	0x000000c0
        /*0500*/ 	.short	0x010a
        /*0502*/ 	.byte	0xff
	.zero		1


	//   ....[64]....
        /*0504*/ 	.word	0x00003370
        /*0508*/ 	.word	0x00000000
        /*050c*/ 	.word	0x00000000
        /*0510*/ 	.short	0x0101
        /*0512*/ 	.byte	0xff
	.zero		1


	//   ....[65]....
        /*0514*/ 	.word	0x00003400
        /*0518*/ 	.word	0x000000ff
        /*051c*/ 	.word	0x000000d0
        /*0520*/ 	.short	0x0106
        /*0522*/ 	.byte	0x04
	.zero		1


	//   ....[66]....
        /*0524*/ 	.word	0x00003420
        /*0528*/ 	.word	0x000000ff
        /*052c*/ 	.word	0x000000d0
        /*0530*/ 	.short	0x010a
        /*0532*/ 	.byte	0x04
	.zero		1


	//   ....[67]....
        /*0534*/ 	.word	0x000034b0
        /*0538*/ 	.word	0x000000ff
        /*053c*/ 	.word	0x000000d0
        /*0540*/ 	.short	0x0106
        /*0542*/ 	.byte	0x07
	.zero		1


	//   ....[68]....
        /*0544*/ 	.word	0x000034f0
        /*0548*/ 	.word	0x00000000
        /*054c*/ 	.word	0x000000d0
        /*0550*/ 	.short	0x010a
        /*0552*/ 	.byte	0xff
	.zero		1


	//   ....[69]....
        /*0554*/ 	.word	0x00003730
        /*0558*/ 	.word	0x000000ff
        /*055c*/ 	.word	0x00000008
        /*0560*/ 	.short	0x010a
        /*0562*/ 	.byte	0x05
	.zero		1


	//   ....[70]....
        /*0564*/ 	.word	0x00003750
        /*0568*/ 	.word	0x000000ff
        /*056c*/ 	.word	0x00000008
        /*0570*/ 	.short	0x010a
        /*0572*/ 	.byte	0x05
	.zero		1


	//   ....[71]....
        /*0574*/ 	.word	0x000038e0
        /*0578*/ 	.word	0x000000ff
        /*057c*/ 	.word	0x00000008
        /*0580*/ 	.short	0x010a
        /*0582*/ 	.byte	0x05
	.zero		1


	//   ....[72]....
        /*0584*/ 	.word	0x00003900
        /*0588*/ 	.word	0x000000ff
        /*058c*/ 	.word	0x00000008
        /*0590*/ 	.short	0x010a
        /*0592*/ 	.byte	0x05
	.zero		1


	//   ....[73]....
        /*0594*/ 	.word	0x000039c0
        /*0598*/ 	.word	0x000000ff
        /*059c*/ 	.word	0x00000000
        /*05a0*/ 	.short	0x0101
        /*05a2*/ 	.byte	0x04
	.zero		1


	//   ....[74]....
        /*05a4*/ 	.word	0x00003d80
        /*05a8*/ 	.word	0x00000000
        /*05ac*/ 	.word	0x000000c0
        /*05b0*/ 	.short	0x010a
        /*05b2*/ 	.byte	0xff
	.zero		1


	//   ....[75]....
        /*05b4*/ 	.word	0x00003e40
        /*05b8*/ 	.word	0x00000000
        /*05bc*/ 	.word	0x00000000
        /*05c0*/ 	.short	0x0101
        /*05c2*/ 	.byte	0xff
	.zero		1


	//   ....[76]....
        /*05c4*/ 	.word	0x00003f00
        /*05c8*/ 	.word	0x000000ff
        /*05cc*/ 	.word	0x00000000
        /*05d0*/ 	.short	0x010a
        /*05d2*/ 	.byte	0x04
	.zero		1


	//   ....[77]....
        /*05d4*/ 	.word	0x00003f10
        /*05d8*/ 	.word	0x000000ff
        /*05dc*/ 	.word	0x00000100
        /*05e0*/ 	.short	0x010a
        /*05e2*/ 	.byte	0x2e
	.zero		1


	//   ....[78]....
        /*05e4*/ 	.word	0x00003fc0
        /*05e8*/ 	.word	0x000000ff
        /*05ec*/ 	.word	0x00000000
        /*05f0*/ 	.short	0x010a
        /*05f2*/ 	.byte	0x07
	.zero		1


	//   ....[79]....
        /*05f4*/ 	.word	0x000040f0
        /*05f8*/ 	.word	0x000000ff
        /*05fc*/ 	.word	0x00000000
        /*0600*/ 	.short	0x010a
        /*0602*/ 	.byte	0x04
	.zero		1


	//   ....[80]....
        /*0604*/ 	.word	0x00004530
        /*0608*/ 	.word	0x000000ff
        /*060c*/ 	.word	0x00000000
        /*0610*/ 	.short	0x010a
        /*0612*/ 	.byte	0x04
	.zero		1


	//   ....[81]....
        /*0614*/ 	.word	0x000045c0
        /*0618*/ 	.word	0x000000ff
        /*061c*/ 	.word	0x00000000
        /*0620*/ 	.short	0x010a
        /*0622*/ 	.byte	0x05
	.zero		1


	//   ....[82]....
        /*0624*/ 	.word	0x00004650
        /*0628*/ 	.word	0x000000ff
        /*062c*/ 	.word	0x00000000
        /*0630*/ 	.short	0x010a
        /*0632*/ 	.byte	0x05
	.zero		1


	//   ....[83]....
        /*0634*/ 	.word	0x000046f0
        /*0638*/ 	.word	0x00000000
        /*063c*/ 	.word	0x00000000
        /*0640*/ 	.short	0x010a
        /*0642*/ 	.byte	0xff
	.zero		1


	//   ....[84]....
        /*0644*/ 	.word	0x00004730
        /*0648*/ 	.word	0x00000000
        /*064c*/ 	.word	0x00000000
        /*0650*/ 	.short	0x010a
        /*0652*/ 	.byte	0xff
	.zero		1


	//   ....[85]....
        /*0654*/ 	.word	0x000047a0
        /*0658*/ 	.word	0x000000ff
        /*065c*/ 	.word	0x00000000
        /*0660*/ 	.short	0x0101
        /*0662*/ 	.byte	0x04
	.zero		1


	//   ....[86]....
        /*0664*/ 	.word	0x000047e0
        /*0668*/ 	.word	0x000000ff
        /*066c*/ 	.word	0x00000140
        /*0670*/ 	.short	0x010a
        /*0672*/ 	.byte	0x29
	.zero		1


	//   ....[87]....
        /*0674*/ 	.word	0x00004830
        /*0678*/ 	.word	0x000000ff
        /*067c*/ 	.word	0x00000000
        /*0680*/ 	.short	0x0101
        /*0682*/ 	.byte	0x04
	.zero		1


	//   ....[88]....
        /*0684*/ 	.word	0x00004c90
        /*0688*/ 	.word	0x0000000c
        /*068c*/ 	.word	0x000000c0
        /*0690*/ 	.short	0x010a
        /*0692*/ 	.byte	0xff
	.zero		1


	//   ....[89]....
        /*0694*/ 	.word	0x00004e00
        /*0698*/ 	.word	0x00000000
        /*069c*/ 	.word	0x00000000
        /*06a0*/ 	.short	0x0101
        /*06a2*/ 	.byte	0xff
	.zero		1


	//   ....[90]....
        /*06a4*/ 	.word	0x00005280
        /*06a8*/ 	.word	0x000000ff
        /*06ac*/ 	.word	0x000000b8
        /*06b0*/ 	.short	0x010a
        /*06b2*/ 	.byte	0x1d
	.zero		1


	//   ....[91]....
        /*06b4*/ 	.word	0x00005440
        /*06b8*/ 	.word	0x000000ff
        /*06bc*/ 	.word	0x00000098
        /*06c0*/ 	.short	0x010a
        /*06c2*/ 	.byte	0x04
	.zero		1


	//   ....[92]....
        /*06c4*/ 	.word	0x00005680
        /*06c8*/ 	.word	0x000000ff
        /*06cc*/ 	.word	0x00000080
        /*06d0*/ 	.short	0x010b
        /*06d2*/ 	.byte	0x04
	.zero		1


	//   ....[93]....
        /*06d4*/ 	.word	0x00005690
        /*06d8*/ 	.word	0x000000ff
        /*06dc*/ 	.word	0x00000000
        /*06e0*/ 	.short	0x0101
        /*06e2*/ 	.byte	0x10
	.zero		1


	//   ....[94]....
        /*06e4*/ 	.word	0x000056a0
        /*06e8*/ 	.word	0x000000ff
        /*06ec*/ 	.word	0x00000098
        /*06f0*/ 	.short	0x010a
        /*06f2*/ 	.byte	0x05
	.zero		1


	//   ....[95]....
        /*06f4*/ 	.word	0x000058f0
        /*06f8*/ 	.word	0x000000ff
        /*06fc*/ 	.word	0x00000080
        /*0700*/ 	.short	0x010b
        /*0702*/ 	.byte	0x05
	.zero		1


	//   ....[96]....
        /*0704*/ 	.word	0x00005900
        /*0708*/ 	.word	0x000000ff
        /*070c*/ 	.word	0x00000000
        /*0710*/ 	.short	0x0101
        /*0712*/ 	.byte	0x04
	.zero		1


	//   ....[97]....
        /*0714*/ 	.word	0x000059c0
        /*0718*/ 	.word	0x000000ff
        /*071c*/ 	.word	0x00000000
        /*0720*/ 	.short	0x010a
        /*0722*/ 	.byte	0x04
	.zero		1


	//   ....[98]....
        /*0724*/ 	.word	0x00005a50
        /*0728*/ 	.word	0x000000ff
        /*072c*/ 	.word	0x00000000
        /*0730*/ 	.short	0x010a
        /*0732*/ 	.byte	0x05
	.zero		1


	//   ....[99]....
        /*0734*/ 	.word	0x00005af0
        /*0738*/ 	.word	0x00000000
        /*073c*/ 	.word	0x00000000
        /*0740*/ 	.short	0x010a
        /*0742*/ 	.byte	0xff
	.zero		1


	//   ....[100]....
        /*0744*/ 	.word	0x00005e90
        /*0748*/ 	.word	0x00000003
        /*074c*/ 	.word	0x000000c0
        /*0750*/ 	.short	0x010a
        /*0752*/ 	.byte	0xff
	.zero		1


	//   ....[101]....
        /*0754*/ 	.word	0x00006010
        /*0758*/ 	.word	0x00000000
        /*075c*/ 	.word	0x00000000
        /*0760*/ 	.short	0x0101
        /*0762*/ 	.byte	0xff
	.zero		1


	//   ....[102]....
        /*0764*/ 	.word	0x00006be0
        /*0768*/ 	.word	0x00000000
        /*076c*/ 	.word	0x00000080
        /*0770*/ 	.short	0x010a
        /*0772*/ 	.byte	0xff
	.zero		1


	//   ....[103]....
        /*0774*/ 	.word	0x00006c50
        /*0778*/ 	.word	0x0000004a
        /*077c*/ 	.word	0x000000e0
        /*0780*/ 	.short	0x010a
        /*0782*/ 	.byte	0xff
	.zero		1


	//   ....[104]....
        /*0784*/ 	.word	0x00006d40
        /*0788*/ 	.word	0x00000000
        /*078c*/ 	.word	0x00000080
        /*0790*/ 	.short	0x010a
        /*0792*/ 	.byte	0xff
	.zero		1


	//   ....[105]....
        /*0794*/ 	.word	0x00006e70
        /*0798*/ 	.word	0x0000004a
        /*079c*/ 	.word	0x000000e0
        /*07a0*/ 	.short	0x010a
        /*07a2*/ 	.byte	0xff
	.zero		1


	//   ....[106]....
        /*07a4*/ 	.word	0x000076f0
        /*07a8*/ 	.word	0x00000000
        /*07ac*/ 	.word	0x00000000
        /*07b0*/ 	.short	0x0101
        /*07b2*/ 	.byte	0xff
	.zero		1


	//   ....[107]....
        /*07b4*/ 	.word	0x00007700
        /*07b8*/ 	.word	0x00000002
        /*07bc*/ 	.word	0x00000080
        /*07c0*/ 	.short	0x010a
        /*07c2*/ 	.byte	0xff
	.zero		1


	//   ....[108]....
        /*07c4*/ 	.word	0x000077d0
        /*07c8*/ 	.word	0x00000002
        /*07cc*/ 	.word	0x00000080
        /*07d0*/ 	.short	0x010a
        /*07d2*/ 	.byte	0xff
	.zero		1


	//   ....[109]....
        /*07d4*/ 	.word	0x00007b30
        /*07d8*/ 	.word	0x0000004d
        /*07dc*/ 	.word	0x00000000
        /*07e0*/ 	.short	0x0101
        /*07e2*/ 	.byte	0xff
	.zero		1


	//   ....[110]....
        /*07e4*/ 	.word	0x000081d0
        /*07e8*/ 	.word	0x00000002
        /*07ec*/ 	.word	0x00000000
        /*07f0*/ 	.short	0x0101
        /*07f2*/ 	.byte	0xff
	.zero		1


	//   ....[111]....
        /*07f4*/ 	.word	0x00008470
        /*07f8*/ 	.word	0x000000ff
        /*07fc*/ 	.word	0x00000000
        /*0800*/ 	.short	0x0101
        /*0802*/ 	.byte	0x04
	.zero		1


	//   ....[112]....
        /*0804*/ 	.word	0x00008490
        /*0808*/ 	.word	0x00000003
        /*080c*/ 	.word	0x00000130
        /*0810*/ 	.short	0x010a
        /*0812*/ 	.byte	0xff
	.zero		1


	//   ....[113]....
        /*0814*/ 	.word	0x000084f0
        /*0818*/ 	.word	0x00000000
        /*081c*/ 	.word	0x00000040
        /*0820*/ 	.short	0x010a
        /*0822*/ 	.byte	0xff
	.zero		1


	//   ....[114]....
        /*0824*/ 	.word	0x00008550
        /*0828*/ 	.word	0x00000000
        /*082c*/ 	.word	0x00000040
        /*0830*/ 	.short	0x010a
        /*0832*/ 	.byte	0xff
	.zero		1


	//   ....[115]....
        /*0834*/ 	.word	0x000085a0
        /*0838*/ 	.word	0x00000003
        /*083c*/ 	.word	0x000000c0
        /*0840*/ 	.short	0x010a
        /*0842*/ 	.byte	0xff
	.zero		1


	//   ....[116]....
        /*0844*/ 	.word	0x00008600
        /*0848*/ 	.word	0x00000000
        /*084c*/ 	.word	0x00000000
        /*0850*/ 	.short	0x010a
        /*0852*/ 	.byte	0xff
	.zero		1


	//   ....[117]....
        /*0854*/ 	.word	0x00008660
        /*0858*/ 	.word	0x00000000
        /*085c*/ 	.word	0x00000000
        /*0860*/ 	.short	0x010a
        /*0862*/ 	.byte	0xff
	.zero		1


	//   ....[118]....
        /*0864*/ 	.word	0x000086c0
        /*0868*/ 	.word	0x00000000
        /*086c*/ 	.word	0x00000000
        /*0870*/ 	.short	0x010a
        /*0872*/ 	.byte	0xff
	.zero		1


	//   ....[119]....
        /*0874*/ 	.word	0x00008720
        /*0878*/ 	.word	0x00000000
        /*087c*/ 	.word	0x00000000
        /*0880*/ 	.short	0x010a
        /*0882*/ 	.byte	0xff
	.zero		1


	//   ....[120]....
        /*0884*/ 	.word	0x00008780
        /*0888*/ 	.word	0x00000000
        /*088c*/ 	.word	0x00000000
        /*0890*/ 	.short	0x010a
        /*0892*/ 	.byte	0xff
	.zero		1


	//   ....[121]....
        /*0894*/ 	.word	0x000087e0
        /*0898*/ 	.word	0x00000000
        /*089c*/ 	.word	0x00000000
        /*08a0*/ 	.short	0x010a
        /*08a2*/ 	.byte	0xff
	.zero		1


	//   ....[122]....
        /*08a4*/ 	.word	0x00008840
        /*08a8*/ 	.word	0x00000000
        /*08ac*/ 	.word	0x00000000
        /*08b0*/ 	.short	0x010a
        /*08b2*/ 	.byte	0xff
	.zero		1


	//   ....[123]....
        /*08b4*/ 	.word	0x00008890
        /*08b8*/ 	.word	0x00000000
        /*08bc*/ 	.word	0x00000120
        /*08c0*/ 	.short	0x010a
        /*08c2*/ 	.byte	0xff
	.zero		1


	//   ....[124]....
        /*08c4*/ 	.word	0x000088f0
        /*08c8*/ 	.word	0x00000000
        /*08cc*/ 	.word	0x000000d0
        /*08d0*/ 	.short	0x010a
        /*08d2*/ 	.byte	0xff
	.zero		1


	//   ....[125]....
        /*08d4*/ 	.word	0x00008940
        /*08d8*/ 	.word	0x00000000
        /*08dc*/ 	.word	0x000000c0
        /*08e0*/ 	.short	0x010a
        /*08e2*/ 	.byte	0xff
	.zero		1


	//   ....[126]....
        /*08e4*/ 	.word	0x000089a0
        /*08e8*/ 	.word	0x00000000
        /*08ec*/ 	.word	0x000000d0
        /*08f0*/ 	.short	0x010a
        /*08f2*/ 	.byte	0xff
	.zero		1


	//   ....[127]....
        /*08f4*/ 	.word	0x00008a00
        /*08f8*/ 	.word	0x00000005
        /*08fc*/ 	.word	0x00000008
        /*0900*/ 	.short	0x010a
        /*0902*/ 	.byte	0xff
	.zero		1


	//   ....[128]....
        /*0904*/ 	.word	0x00008af0
        /*0908*/ 	.word	0x00000003
        /*090c*/ 	.word	0x00000008
        /*0910*/ 	.short	0x010a
        /*0912*/ 	.byte	0xff
	.zero		1


	//   ....[129]....
        /*0914*/ 	.word	0x00008b40
        /*0918*/ 	.word	0x00000000
        /*091c*/ 	.word	0x000000c0
        /*0920*/ 	.short	0x010a
        /*0922*/ 	.byte	0xff
	.zero		1


	//   ....[130]....
        /*0924*/ 	.word	0x00008ba0
        /*0928*/ 	.word	0x00000000
        /*092c*/ 	.word	0x00000100
        /*0930*/ 	.short	0x010a
        /*0932*/ 	.byte	0xff
	.zero		1


	//   ....[131]....
        /*0934*/ 	.word	0x00008c00
        /*0938*/ 	.word	0x00000000
        /*093c*/ 	.word	0x00000000
        /*0940*/ 	.short	0x010a
        /*0942*/ 	.byte	0xff
	.zero		1


	//   ....[132]....
        /*0944*/ 	.word	0x00008c60
        /*0948*/ 	.word	0x00000000
        /*094c*/ 	.word	0x00000000
        /*0950*/ 	.short	0x010a
        /*0952*/ 	.byte	0xff
	.zero		1


	//   ....[133]....
        /*0954*/ 	.word	0x00008cc0
        /*0958*/ 	.word	0x00000000
        /*095c*/ 	.word	0x00000000
        /*0960*/ 	.short	0x010a
        /*0962*/ 	.byte	0xff
	.zero		1


	//   ....[134]....
        /*0964*/ 	.word	0x00008d20
        /*0968*/ 	.word	0x00000000
        /*096c*/ 	.word	0x00000000
        /*0970*/ 	.short	0x010a
        /*0972*/ 	.byte	0xff
	.zero		1


	//   ....[135]....
        /*0974*/ 	.word	0x00008d80
        /*0978*/ 	.word	0x00000000
        /*097c*/ 	.word	0x00000140
        /*0980*/ 	.short	0x010a
        /*0982*/ 	.byte	0xff
	.zero		1


	//   ....[136]....
        /*0984*/ 	.word	0x00008dd0
        /*0988*/ 	.word	0x0000000c
        /*098c*/ 	.word	0x000000c0
        /*0990*/ 	.short	0x010a
        /*0992*/ 	.byte	0xff
	.zero		1


	//   ....[137]....
        /*0994*/ 	.word	0x00008e30
        /*0998*/ 	.word	0x00000000
        /*099c*/ 	.word	0x000000b8
        /*09a0*/ 	.short	0x010a
        /*09a2*/ 	.byte	0xff
	.zero		1


	//   ....[138]....
        /*09a4*/ 	.word	0x00008e90
        /*09a8*/ 	.word	0x00000000
        /*09ac*/ 	.word	0x00000098
        /*09b0*/ 	.short	0x010a
        /*09b2*/ 	.byte	0xff
	.zero		1


	//   ....[139]....
        /*09b4*/ 	.word	0x00008ef0
        /*09b8*/ 	.word	0x00000009
        /*09bc*/ 	.word	0x00000098
        /*09c0*/ 	.short	0x010a
        /*09c2*/ 	.byte	0xff
	.zero		1


	//   ....[140]....
        /*09c4*/ 	.word	0x00008f50
        /*09c8*/ 	.word	0x00000000
        /*09cc*/ 	.word	0x00000000
        /*09d0*/ 	.short	0x010a
        /*09d2*/ 	.byte	0xff
	.zero		1


	//   ....[141]....
        /*09d4*/ 	.word	0x00008fb0
        /*09d8*/ 	.word	0x00000000
        /*09dc*/ 	.word	0x00000000
        /*09e0*/ 	.short	0x010a
        /*09e2*/ 	.byte	0xff
	.zero		1


	//   ....[142]....
        /*09e4*/ 	.word	0x00009000
        /*09e8*/ 	.word	0x00000003
        /*09ec*/ 	.word	0x000000c0
        /*09f0*/ 	.short	0x010a
        /*09f2*/ 	.byte	0xff
	.zero		1


	//   ....[143]....
        /*09f4*/ 	.word	0x00009050
        /*09f8*/ 	.word	0x00000000
        /*09fc*/ 	.word	0x00000080
        /*0a00*/ 	.short	0x010a
        /*0a02*/ 	.byte	0xff
	.zero		1


	//   ....[144]....
        /*0a04*/ 	.word	0x000090a0
        /*0a08*/ 	.word	0x0000004a
        /*0a0c*/ 	.word	0x000000e0
        /*0a10*/ 	.short	0x010a
        /*0a12*/ 	.byte	0xff
	.zero		1


	//   ....[145]....
        /*0a14*/ 	.word	0x000090f0
        /*0a18*/ 	.word	0x00000002
        /*0a1c*/ 	.word	0x00000080
        /*0a20*/ 	.short	0x010a
        /*0a22*/ 	.byte	0xff
	.zero		1


	//----- nvinfo : EIATTR_NUM_MBARRIERS
	.align		4
.L_47:
        /*0a24*/ 	.byte	0x03, 0x38
        /*0a26*/ 	.short	0x0029


	//----- nvinfo : EIATTR_EXIT_INSTR_OFFSETS
	.align		4
        /*0a28*/ 	.byte	0x04, 0x1c
        /*0a2a*/ 	.short	(.L_49 - .L_48)


	//   ....[0]....
.L_48:
        /*0a2c*/ 	.word	0x00002fd0


	//   ....[1]....
        /*0a30*/ 	.word	0x000034c0


	//   ....[2]....
        /*0a34*/ 	.word	0x00003520


	//   ....[3]....
        /*0a38*/ 	.word	0x00004a60


	//   ....[4]....
        /*0a3c*/ 	.word	0x00005b20


	//   ....[5]....
        /*0a40*/ 	.word	0x00005b60


	//   ....[6]....
        /*0a44*/ 	.word	0x00008360


	//   ....[7]....
        /*0a48*/ 	.word	0x000083e0


	//   ....[8]....
        /*0a4c*/ 	.word	0x00008410


	//   ....[9]....
        /*0a50*/ 	.word	0x00008480


	//----- nvinfo : EIATTR_MAX_THREADS
	.align		4
.L_49:
        /*0a54*/ 	.byte	0x04, 0x05
        /*0a56*/ 	.short	(.L_51 - .L_50)
.L_50:
        /*0a58*/ 	.word	0x00000100
        /*0a5c*/ 	.word	0x00000001
        /*0a60*/ 	.word	0x00000001


	//----- nvinfo : EIATTR_CRS_STACK_SIZE
	.align		4
.L_51:
        /*0a64*/ 	.byte	0x04, 0x1e
        /*0a66*/ 	.short	(.L_53 - .L_52)
.L_52:
        /*0a68*/ 	.word	0x00000000


	//----- nvinfo : EIATTR_CBANK_PARAM_SIZE
	.align		4
.L_53:
        /*0a6c*/ 	.byte	0x03, 0x19
        /*0a6e*/ 	.short	0x0800


	//----- nvinfo : EIATTR_PARAM_CBANK
	.align		4
        /*0a70*/ 	.byte	0x04, 0x0a
        /*0a72*/ 	.short	(.L_55 - .L_54)
	.align		4
.L_54:
        /*0a74*/ 	.word	index@(.nv.constant0._ZN7cutlass13device_kernelINS_4gemm6kernel13GemmUniversalIN4cute5tupleIJiiiiEEENS1_10collective13CollectiveMmaINS1_35MainloopSm100TmaUmmaWarpSpecializedILi8ELi2ELi4ENS5_IJNS4_1CILi2EEESB_NSA_ILi1EEEEEEEENS5_IJNSA_ILi128EEENSA_ILi64EEESG_EEENS_10tfloat32_tENS5_IJlSC_lEEESI_SJ_NS4_8TiledMMAINS4_8MMA_AtomIJNS4_23SM100_MMA_TF32_2x1SM_SSISI_SI_fLi128ELi64ELNS4_4UMMA5MajorE0ELSO_0ELNSN_7ScaleInE0ELSP_0EEEEEENS4_6LayoutINS5_IJSC_SC_SC_EEENS5_IJNSA_ILi0EEESU_SU_EEEEENS5_IJNS4_10UnderscoreESX_SX_EEEEENS4_28SM100_TMA_2SM_LOAD_MULTICASTENS4_14ComposedLayoutINS4_7SwizzleILi3ELi4ELi3EEENS4_18smem_ptr_flag_bitsILi32EEENSS_INS5_IJNSA_ILi8EEENSA_ILi32EEEEEENS5_IJS17_SC_EEEEEEEvNS4_8identityENS4_18SM100_TMA_2SM_LOADES1B_vS1C_EENS_8epilogue10collective18CollectiveEpilogueINS1F_23Sm100TmaWarpSpecializedILi3ELi2ELi16ELb1ELb0EEEJNS5_IJSG_SG_SG_EEENS5_IJNSS_ISG_SC_EENSS_INS5_IJNSA_ILi16EEESB_EEENS5_IJSC_S17_EEEEEEEESI_SJ_SI_SJ_NS1F_6fusion15FusionCallbacksIS1J_NS1R_17LinearCombinationISI_fSI_fLNS_15FloatRoundStyleE2EEES1K_S1Q_JEEENS4_5SM1004TMEM4LOAD26SM100_TMEM_LOAD_32dp32b16xENS4_13SM90_TMA_LOADENS11_INS12_ILi2ELi4ELi3EEES15_NSS_INS5_IJS16_S1M_EEENS5_IJS1M_SC_EEEEEEENS4_39AutoVectorizingCopyWithAssumedAlignmentILi128EEENS4_14SM90_TMA_STOREES26_S28_S28_EEEvvEEEEvNT_6ParamsE)
        /*0a78*/ 	.short	0x0380
        /*0a7a*/ 	.short	0x0800


	//----- nvinfo : EIATTR_SW_WAR
	.align		4
.L_55:
        /*0a7c*/ 	.byte	0x04, 0x36
        /*0a7e*/ 	.short	(.L_57 - .L_56)
.L_56:
        /*0a80*/ 	.word	0x00000008
.L_57:


//--------------------- .nv.callgraph             --------------------------
	.section	.nv.callgraph,"",@"SHT_CUDA_CALLGRAPH"
	.align	4
	.sectionentsize	8
	.align		4
        /*0000*/ 	.word	0x00000000
	.align		4
        /*0004*/ 	.word	0xffffffff
	.align		4
        /*0008*/ 	.word	index@(_ZN7cutlass13device_kernelINS_4gemm6kernel13GemmUniversalIN4cute5tupleIJiiiiEEENS1_10collective13CollectiveMmaINS1_35MainloopSm100TmaUmmaWarpSpecializedILi8ELi2ELi4ENS5_IJNS4_1CILi2EEESB_NSA_ILi1EEEEEEEENS5_IJNSA_ILi128EEENSA_ILi64EEESG_EEENS_10tfloat32_tENS5_IJlSC_lEEESI_SJ_NS4_8TiledMMAINS4_8MMA_AtomIJNS4_23SM100_MMA_TF32_2x1SM_SSISI_SI_fLi128ELi64ELNS4_4UMMA5MajorE0ELSO_0ELNSN_7ScaleInE0ELSP_0EEEEEENS4_6LayoutINS5_IJSC_SC_SC_EEENS5_IJNSA_ILi0EEESU_SU_EEEEENS5_IJNS4_10UnderscoreESX_SX_EEEEENS4_28SM100_TMA_2SM_LOAD_MULTICASTENS4_14ComposedLayoutINS4_7SwizzleILi3ELi4ELi3EEENS4_18smem_ptr_flag_bitsILi32EEENSS_INS5_IJNSA_ILi8EEENSA_ILi32EEEEEENS5_IJS17_SC_EEEEEEEvNS4_8identityENS4_18SM100_TMA_2SM_LOADES1B_vS1C_EENS_8epilogue10collective18CollectiveEpilogueINS1F_23Sm100TmaWarpSpecializedILi3ELi2ELi16ELb1ELb0EEEJNS5_IJSG_SG_SG_EEENS5_IJNSS_ISG_SC_EENSS_INS5_IJNSA_ILi16EEESB_EEENS5_IJSC_S17_EEEEEEEESI_SJ_SI_SJ_NS1F_6fusion15FusionCallbacksIS1J_NS1R_17LinearCombinationISI_fSI_fLNS_15FloatRoundStyleE2EEES1K_S1Q_JEEENS4_5SM1004TMEM4LOAD26SM100_TMEM_LOAD_32dp32b16xENS4_13SM90_TMA_LOADENS11_INS12_ILi2ELi4ELi3EEES15_NSS_INS5_IJS16_S1M_EEENS5_IJS1M_SC_EEEEEEENS4_39AutoVectorizingCopyWithAssumedAlignmentILi128EEENS4_14SM90_TMA_STOREES26_S28_S28_EEEvvEEEEvNT_6ParamsE)
	.align		4
        /*000c*/ 	.word	index@(__assertfail)
	.align		4
        /*0010*/ 	.word	0x00000000
	.align		4
        /*0014*/ 	.word	0xfffffffe
	.align		4
        /*0018*/ 	.word	0x00000000
	.align		4
        /*001c*/ 	.word	0xfffffffd
	.align		4
        /*0020*/ 	.word	0x00000000
	.align		4
        /*0024*/ 	.word	0xfffffffc


//--------------------- .nv.constant4             --------------------------
	.section	.nv.constant4,"a",@progbits
	.align	8
	.align		8
.nv.constant4:
        /*0000*/ 	.dword	__assertfail
	.align		8
        /*0008*/ 	.dword	__unnamed_1
	.align		8
        /*0010*/ 	.dword	__unnamed_2
	.align		8
        /*0018*/ 	.dword	_ZN40_INTERNAL_3eeebf47_4_k_cu_ff65aa4a_363304cuda3std3__45__cpo5beginE
	.align		8
        /*0020*/ 	.dword	_ZN40_INTERNAL_3eeebf47_4_k_cu_ff65aa4a_363304cuda3std3__45__cpo3endE
	.align		8
        /*0028*/ 	.dword	_ZN40_INTERNAL_3eeebf47_4_k_cu_ff65aa4a_363304cuda3std3__45__cpo6cbeginE
	.align		8
        /*0030*/ 	.dword	_ZN40_INTERNAL_3eeebf47_4_k_cu_ff65aa4a_363304cuda3std3__45__cpo4cendE
	.align		8
        /*0038*/ 	.dword	_ZN40_INTERNAL_3eeebf47_4_k_cu_ff65aa4a_363304cuda3std3__442_GLOBAL__N__3eeebf47_4_k_cu_ff65aa4a_363306ignoreE
	.align		8
        /*0040*/ 	.dword	_ZN40_INTERNAL_3eeebf47_4_k_cu_ff65aa4a_363304cuda3std3__419piecewise_constructE
	.align		8
        /*0048*/ 	.dword	_ZN40_INTERNAL_3eeebf47_4_k_cu_ff65aa4a_363304cuda3std3__48in_placeE
	.align		8
        /*0050*/ 	.dword	_ZN40_INTERNAL_3eeebf47_4_k_cu_ff65aa4a_363304cuda3std6ranges3__45__cpo4swapE
	.align		8
        /*0058*/ 	.dword	_ZN40_INTERNAL_3eeebf47_4_k_cu_ff65aa4a_363304cuda3std6ranges3__45__cpo9iter_moveE
	.align		8
        /*0060*/ 	.dword	_ZN40_INTERNAL_3eeebf47_4_k_cu_ff65aa4a_363304cute7productE
	.align		8
        /*0068*/ 	.dword	_ZN40_INTERNAL_3eeebf47_4_k_cu_ff65aa4a_363304cute1_E
	.align		8
        /*0070*/ 	.dword	$str$25
	.align		8
        /*0078*/ 	.dword	$str$26
	.align		8
        /*0080*/ 	.dword	$str$27
	.align		8
        /*0088*/ 	.dword	$str$28


//--------------------- .text._ZN7cutlass13device_kernelINS_4gemm6kernel13GemmUniversalIN4cute5tupleIJiiiiEEENS1_10collective13CollectiveMmaINS1_35MainloopSm100TmaUmmaWarpSpecializedILi8ELi2ELi4ENS5_IJNS4_1CILi2EEESB_NSA_ILi1EEEEEEEENS5_IJNSA_ILi128EEENSA_ILi64EEESG_EEENS_10tfloat32_tENS5_IJlSC_lEEESI_SJ_NS4_8TiledMMAINS4_8MMA_AtomIJNS4_23SM100_MMA_TF32_2x1SM_SSISI_SI_fLi128ELi64ELNS4_4UMMA5MajorE0ELSO_0ELNSN_7ScaleInE0ELSP_0EEEEEENS4_6LayoutINS5_IJSC_SC_SC_EEENS5_IJNSA_ILi0EEESU_SU_EEEEENS5_IJNS4_10UnderscoreESX_SX_EEEEENS4_28SM100_TMA_2SM_LOAD_MULTICASTENS4_14ComposedLayoutINS4_7SwizzleILi3ELi4ELi3EEENS4_18smem_ptr_flag_bitsILi32EEENSS_INS5_IJNSA_ILi8EEENSA_ILi32EEEEEENS5_IJS17_SC_EEEEEEEvNS4_8identityENS4_18SM100_TMA_2SM_LOADES1B_vS1C_EENS_8epilogue10collective18CollectiveEpilogueINS1F_23Sm100TmaWarpSpecializedILi3ELi2ELi16ELb1ELb0EEEJNS5_IJSG_SG_SG_EEENS5_IJNSS_ISG_SC_EENSS_INS5_IJNSA_ILi16EEESB_EEENS5_IJSC_S17_EEEEEEEESI_SJ_SI_SJ_NS1F_6fusion15FusionCallbacksIS1J_NS1R_17LinearCombinationISI_fSI_fLNS_15FloatRoundStyleE2EEES1K_S1Q_JEEENS4_5SM1004TMEM4LOAD26SM100_TMEM_LOAD_32dp32b16xENS4_13SM90_TMA_LOADENS11_INS12_ILi2ELi4ELi3EEES15_NSS_INS5_IJS16_S1M_EEENS5_IJS1M_SC_EEEEEEENS4_39AutoVectorizingCopyWithAssumedAlignmentILi128EEENS4_14SM90_TMA_STOREES26_S28_S28_EEEvvEEEEvNT_6ParamsE --------------------------
	.section	.text._ZN7cutlass13device_kernelINS_4gemm6kernel13GemmUniversalIN4cute5tupleIJiiiiEEENS1_10collective13CollectiveMmaINS1_35MainloopSm100TmaUmmaWarpSpecializedILi8ELi2ELi4ENS5_IJNS4_1CILi2EEESB_NSA_ILi1EEEEEEEENS5_IJNSA_ILi128EEENSA_ILi64EEESG_EEENS_10tfloat32_tENS5_IJlSC_lEEESI_SJ_NS4_8TiledMMAINS4_8MMA_AtomIJNS4_23SM100_MMA_TF32_2x1SM_SSISI_SI_fLi128ELi64ELNS4_4UMMA5MajorE0ELSO_0ELNSN_7ScaleInE0ELSP_0EEEEEENS4_6LayoutINS5_IJSC_SC_SC_EEENS5_IJNSA_ILi0EEESU_SU_EEEEENS5_IJNS4_10UnderscoreESX_SX_EEEEENS4_28SM100_TMA_2SM_LOAD_MULTICASTENS4_14ComposedLayoutINS4_7SwizzleILi3ELi4ELi3EEENS4_18smem_ptr_flag_bitsILi32EEENSS_INS5_IJNSA_ILi8EEENSA_ILi32EEEEEENS5_IJS17_SC_EEEEEEEvNS4_8identityENS4_18SM100_TMA_2SM_LOADES1B_vS1C_EENS_8epilogue10collective18CollectiveEpilogueINS1F_23Sm100TmaWarpSpecializedILi3ELi2ELi16ELb1ELb0EEEJNS5_IJSG_SG_SG_EEENS5_IJNSS_ISG_SC_EENSS_INS5_IJNSA_ILi16EEESB_EEENS5_IJSC_S17_EEEEEEEESI_SJ_SI_SJ_NS1F_6fusion15FusionCallbacksIS1J_NS1R_17LinearCombinationISI_fSI_fLNS_15FloatRoundStyleE2EEES1K_S1Q_JEEENS4_5SM1004TMEM4LOAD26SM100_TMEM_LOAD_32dp32b16xENS4_13SM90_TMA_LOADENS11_INS12_ILi2ELi4ELi3EEES15_NSS_INS5_IJS16_S1M_EEENS5_IJS1M_SC_EEEEEEENS4_39AutoVectorizingCopyWithAssumedAlignmentILi128EEENS4_14SM90_TMA_STOREES26_S28_S28_EEEvvEEEEvNT_6ParamsE,"ax",@progbits
	.align	128
.text._ZN7cutlass13device_kernelINS_4gemm6kernel13GemmUniversalIN4cute5tupleIJiiiiEEENS1_10collective13CollectiveMmaINS1_35MainloopSm100TmaUmmaWarpSpecializedILi8ELi2ELi4ENS5_IJNS4_1CILi2EEESB_NSA_ILi1EEEEEEEENS5_IJNSA_ILi128EEENSA_ILi64EEESG_EEENS_10tfloat32_tENS5_IJlSC_lEEESI_SJ_NS4_8TiledMMAINS4_8MMA_AtomIJNS4_23SM100_MMA_TF32_2x1SM_SSISI_SI_fLi128ELi64ELNS4_4UMMA5MajorE0ELSO_0ELNSN_7ScaleInE0ELSP_0EEEEEENS4_6LayoutINS5_IJSC_SC_SC_EEENS5_IJNSA_ILi0EEESU_SU_EEEEENS5_IJNS4_10UnderscoreESX_SX_EEEEENS4_28SM100_TMA_2SM_LOAD_MULTICASTENS4_14ComposedLayoutINS4_7SwizzleILi3ELi4ELi3EEENS4_18smem_ptr_flag_bitsILi32EEENSS_INS5_IJNSA_ILi8EEENSA_ILi32EEEEEENS5_IJS17_SC_EEEEEEEvNS4_8identityENS4_18SM100_TMA_2SM_LOADES1B_vS1C_EENS_8epilogue10collective18CollectiveEpilogueINS1F_23Sm100TmaWarpSpecializedILi3ELi2ELi16ELb1ELb0EEEJNS5_IJSG_SG_SG_EEENS5_IJNSS_ISG_SC_EENSS_INS5_IJNSA_ILi16EEESB_EEENS5_IJSC_S17_EEEEEEEESI_SJ_SI_SJ_NS1F_6fusion15FusionCallbacksIS1J_NS1R_17LinearCombinationISI_fSI_fLNS_15FloatRoundStyleE2EEES1K_S1Q_JEEENS4_5SM1004TMEM4LOAD26SM100_TMEM_LOAD_32dp32b16xENS4_13SM90_TMA_LOADENS11_INS12_ILi2ELi4ELi3EEES15_NSS_INS5_IJS16_S1M_EEENS5_IJS1M_SC_EEEEEEENS4_39AutoVectorizingCopyWithAssumedAlignmentILi128EEENS4_14SM90_TMA_STOREES26_S28_S28_EEEvvEEEEvNT_6ParamsE:
        .type           _ZN7cutlass13device_kernelINS_4gemm6kernel13GemmUniversalIN4cute5tupleIJiiiiEEENS1_10collective13CollectiveMmaINS1_35MainloopSm100TmaUmmaWarpSpecializedILi8ELi2ELi4ENS5_IJNS4_1CILi2EEESB_NSA_ILi1EEEEEEEENS5_IJNSA_ILi128EEENSA_ILi64EEESG_EEENS_10tfloat32_tENS5_IJlSC_lEEESI_SJ_NS4_8TiledMMAINS4_8MMA_AtomIJNS4_23SM100_MMA_TF32_2x1SM_SSISI_SI_fLi128ELi64ELNS4_4UMMA5MajorE0ELSO_0ELNSN_7ScaleInE0ELSP_0EEEEEENS4_6LayoutINS5_IJSC_SC_SC_EEENS5_IJNSA_ILi0EEESU_SU_EEEEENS5_IJNS4_10UnderscoreESX_SX_EEEEENS4_28SM100_TMA_2SM_LOAD_MULTICASTENS4_14ComposedLayoutINS4_7SwizzleILi3ELi4ELi3EEENS4_18smem_ptr_flag_bitsILi32EEENSS_INS5_IJNSA_ILi8EEENSA_ILi32EEEEEENS5_IJS17_SC_EEEEEEEvNS4_8identityENS4_18SM100_TMA_2SM_LOADES1B_vS1C_EENS_8epilogue10collective18CollectiveEpilogueINS1F_23Sm100TmaWarpSpecializedILi3ELi2ELi16ELb1ELb0EEEJNS5_IJSG_SG_SG_EEENS5_IJNSS_ISG_SC_EENSS_INS5_IJNSA_ILi16EEESB_EEENS5_IJSC_S17_EEEEEEEESI_SJ_SI_SJ_NS1F_6fusion15FusionCallbacksIS1J_NS1R_17LinearCombinationISI_fSI_fLNS_15FloatRoundStyleE2EEES1K_S1Q_JEEENS4_5SM1004TMEM4LOAD26SM100_TMEM_LOAD_32dp32b16xENS4_13SM90_TMA_LOADENS11_INS12_ILi2ELi4ELi3EEES15_NSS_INS5_IJS16_S1M_EEENS5_IJS1M_SC_EEEEEEENS4_39AutoVectorizingCopyWithAssumedAlignmentILi128EEENS4_14SM90_TMA_STOREES26_S28_S28_EEEvvEEEEvNT_6ParamsE,@function
        .size           _ZN7cutlass13device_kernelINS_4gemm6kernel13GemmUniversalIN4cute5tupleIJiiiiEEENS1_10collective13CollectiveMmaINS1_35MainloopSm100TmaUmmaWarpSpecializedILi8ELi2ELi4ENS5_IJNS4_1CILi2EEESB_NSA_ILi1EEEEEEEENS5_IJNSA_ILi128EEENSA_ILi64EEESG_EEENS_10tfloat32_tENS5_IJlSC_lEEESI_SJ_NS4_8TiledMMAINS4_8MMA_AtomIJNS4_23SM100_MMA_TF32_2x1SM_SSISI_SI_fLi128ELi64ELNS4_4UMMA5MajorE0ELSO_0ELNSN_7ScaleInE0ELSP_0EEEEEENS4_6LayoutINS5_IJSC_SC_SC_EEENS5_IJNSA_ILi0EEESU_SU_EEEEENS5_IJNS4_10UnderscoreESX_SX_EEEEENS4_28SM100_TMA_2SM_LOAD_MULTICASTENS4_14ComposedLayoutINS4_7SwizzleILi3ELi4ELi3EEENS4_18smem_ptr_flag_bitsILi32EEENSS_INS5_IJNSA_ILi8EEENSA_ILi32EEEEEENS5_IJS17_SC_EEEEEEEvNS4_8identityENS4_18SM100_TMA_2SM_LOADES1B_vS1C_EENS_8epilogue10collective18CollectiveEpilogueINS1F_23Sm100TmaWarpSpecializedILi3ELi2ELi16ELb1ELb0EEEJNS5_IJSG_SG_SG_EEENS5_IJNSS_ISG_SC_EENSS_INS5_IJNSA_ILi16EEESB_EEENS5_IJSC_S17_EEEEEEEESI_SJ_SI_SJ_NS1F_6fusion15FusionCallbacksIS1J_NS1R_17LinearCombinationISI_fSI_fLNS_15FloatRoundStyleE2EEES1K_S1Q_JEEENS4_5SM1004TMEM4LOAD26SM100_TMEM_LOAD_32dp32b16xENS4_13SM90_TMA_LOADENS11_INS12_ILi2ELi4ELi3EEES15_NSS_INS5_IJS16_S1M_EEENS5_IJS1M_SC_EEEEEEENS4_39AutoVectorizingCopyWithAssumedAlignmentILi128EEENS4_14SM90_TMA_STOREES26_S28_S28_EEEvvEEEEvNT_6ParamsE,(.L_x_189 - _ZN7cutlass13device_kernelINS_4gemm6kernel13GemmUniversalIN4cute5tupleIJiiiiEEENS1_10collective13CollectiveMmaINS1_35MainloopSm100TmaUmmaWarpSpecializedILi8ELi2ELi4ENS5_IJNS4_1CILi2EEESB_NSA_ILi1EEEEEEEENS5_IJNSA_ILi128EEENSA_ILi64EEESG_EEENS_10tfloat32_tENS5_IJlSC_lEEESI_SJ_NS4_8TiledMMAINS4_8MMA_AtomIJNS4_23SM100_MMA_TF32_2x1SM_SSISI_SI_fLi128ELi64ELNS4_4UMMA5MajorE0ELSO_0ELNSN_7ScaleInE0ELSP_0EEEEEENS4_6LayoutINS5_IJSC_SC_SC_EEENS5_IJNSA_ILi0EEESU_SU_EEEEENS5_IJNS4_10UnderscoreESX_SX_EEEEENS4_28SM100_TMA_2SM_LOAD_MULTICASTENS4_14ComposedLayoutINS4_7SwizzleILi3ELi4ELi3EEENS4_18smem_ptr_flag_bitsILi32EEENSS_INS5_IJNSA_ILi8EEENSA_ILi32EEEEEENS5_IJS17_SC_EEEEEEEvNS4_8identityENS4_18SM100_TMA_2SM_LOADES1B_vS1C_EENS_8epilogue10collective18CollectiveEpilogueINS1F_23Sm100TmaWarpSpecializedILi3ELi2ELi16ELb1ELb0EEEJNS5_IJSG_SG_SG_EEENS5_IJNSS_ISG_SC_EENSS_INS5_IJNSA_ILi16EEESB_EEENS5_IJSC_S17_EEEEEEEESI_SJ_SI_SJ_NS1F_6fusion15FusionCallbacksIS1J_NS1R_17LinearCombinationISI_fSI_fLNS_15FloatRoundStyleE2EEES1K_S1Q_JEEENS4_5SM1004TMEM4LOAD26SM100_TMEM_LOAD_32dp32b16xENS4_13SM90_TMA_LOADENS11_INS12_ILi2ELi4ELi3EEES15_NSS_INS5_IJS16_S1M_EEENS5_IJS1M_SC_EEEEEEENS4_39AutoVectorizingCopyWithAssumedAlignmentILi128EEENS4_14SM90_TMA_STOREES26_S28_S28_EEEvvEEEEvNT_6ParamsE)
        .other          _ZN7cutlass13device_kernelINS_4gemm6kernel13GemmUniversalIN4cute5tupleIJiiiiEEENS1_10collective13CollectiveMmaINS1_35MainloopSm100TmaUmmaWarpSpecializedILi8ELi2ELi4ENS5_IJNS4_1CILi2EEESB_NSA_ILi1EEEEEEEENS5_IJNSA_ILi128EEENSA_ILi64EEESG_EEENS_10tfloat32_tENS5_IJlSC_lEEESI_SJ_NS4_8TiledMMAINS4_8MMA_AtomIJNS4_23SM100_MMA_TF32_2x1SM_SSISI_SI_fLi128ELi64ELNS4_4UMMA5MajorE0ELSO_0ELNSN_7ScaleInE0ELSP_0EEEEEENS4_6LayoutINS5_IJSC_SC_SC_EEENS5_IJNSA_ILi0EEESU_SU_EEEEENS5_IJNS4_10UnderscoreESX_SX_EEEEENS4_28SM100_TMA_2SM_LOAD_MULTICASTENS4_14ComposedLayoutINS4_7SwizzleILi3ELi4ELi3EEENS4_18smem_ptr_flag_bitsILi32EEENSS_INS5_IJNSA_ILi8EEENSA_ILi32EEEEEENS5_IJS17_SC_EEEEEEEvNS4_8identityENS4_18SM100_TMA_2SM_LOADES1B_vS1C_EENS_8epilogue10collective18CollectiveEpilogueINS1F_23Sm100TmaWarpSpecializedILi3ELi2ELi16ELb1ELb0EEEJNS5_IJSG_SG_SG_EEENS5_IJNSS_ISG_SC_EENSS_INS5_IJNSA_ILi16EEESB_EEENS5_IJSC_S17_EEEEEEEESI_SJ_SI_SJ_NS1F_6fusion15FusionCallbacksIS1J_NS1R_17LinearCombinationISI_fSI_fLNS_15FloatRoundStyleE2EEES1K_S1Q_JEEENS4_5SM1004TMEM4LOAD26SM100_TMEM_LOAD_32dp32b16xENS4_13SM90_TMA_LOADENS11_INS12_ILi2ELi4ELi3EEES15_NSS_INS5_IJS16_S1M_EEENS5_IJS1M_SC_EEEEEEENS4_39AutoVectorizingCopyWithAssumedAlignmentILi128EEENS4_14SM90_TMA_STOREES26_S28_S28_EEEvvEEEEvNT_6ParamsE,@"STO_CUDA_ENTRY STV_DEFAULT"
_ZN7cutlass13device_kernelINS_4gemm6kernel13GemmUniversalIN4cute5tupleIJiiiiEEENS1_10collective13CollectiveMmaINS1_35MainloopSm100TmaUmmaWarpSpecializedILi8ELi2ELi4ENS5_IJNS4_1CILi2EEESB_NSA_ILi1EEEEEEEENS5_IJNSA_ILi128EEENSA_ILi64EEESG_EEENS_10tfloat32_tENS5_IJlSC_lEEESI_SJ_NS4_8TiledMMAINS4_8MMA_AtomIJNS4_23SM100_MMA_TF32_2x1SM_SSISI_SI_fLi128ELi64ELNS4_4UMMA5MajorE0ELSO_0ELNSN_7ScaleInE0ELSP_0EEEEEENS4_6LayoutINS5_IJSC_SC_SC_EEENS5_IJNSA_ILi0EEESU_SU_EEEEENS5_IJNS4_10UnderscoreESX_SX_EEEEENS4_28SM100_TMA_2SM_LOAD_MULTICASTENS4_14ComposedLayoutINS4_7SwizzleILi3ELi4ELi3EEENS4_18smem_ptr_flag_bitsILi32EEENSS_INS5_IJNSA_ILi8EEENSA_ILi32EEEEEENS5_IJS17_SC_EEEEEEEvNS4_8identityENS4_18SM100_TMA_2SM_LOADES1B_vS1C_EENS_8epilogue10collective18CollectiveEpilogueINS1F_23Sm100TmaWarpSpecializedILi3ELi2ELi16ELb1ELb0EEEJNS5_IJSG_SG_SG_EEENS5_IJNSS_ISG_SC_EENSS_INS5_IJNSA_ILi16EEESB_EEENS5_IJSC_S17_EEEEEEEESI_SJ_SI_SJ_NS1F_6fusion15FusionCallbacksIS1J_NS1R_17LinearCombinationISI_fSI_fLNS_15FloatRoundStyleE2EEES1K_S1Q_JEEENS4_5SM1004TMEM4LOAD26SM100_TMEM_LOAD_32dp32b16xENS4_13SM90_TMA_LOADENS11_INS12_ILi2ELi4ELi3EEES15_NSS_INS5_IJS16_S1M_EEENS5_IJS1M_SC_EEEEEEENS4_39AutoVectorizingCopyWithAssumedAlignmentILi128EEENS4_14SM90_TMA_STOREES26_S28_S28_EEEvvEEEEvNT_6ParamsE:
[----:B------:R-:W1:Y:S01]  /*0000*/  LDC R1, c[0x0][0x37c] ;  /* 0x0000df00ff017b82 */ /* 0x000e620000000800 */
[----:B------:R-:W2:Y:S01]  /*0010*/  S2R R63, SR_TID.X ;  /* 0x00000000003f7919 */ /* 0x000ea20000002100 */
[----:B------:R-:W3:Y:S06]  /*0020*/  LDCU.64 UR8, c[0x0][0x890] ;  /* 0x00011200ff0877ac */ /* 0x000eec0008000a00 */
[----:B------:R-:W4:Y:S01]  /*0030*/  S2UR UR53, SR_CgaCtaId ;  /* 0x00000000003579c3 */ /* 0x000f220000008800 */
[----:B------:R-:W-:Y:S02]  /*0040*/  PRMT R56, RZ, 0x7610, R56 ;  /* 0x00007610ff387816 */ /* 0x000fe40000000038 */
[----:B------:R-:W-:Y:S01]  /*0050*/  ELECT P1, URZ, PT ;  /* 0x0000000000ff782f */ /* 0x000fe20003820000 */
[----:B---3--:R-:W-:-:S04]  /*0060*/  UISETP.NE.U32.AND UP0, UPT, UR8, URZ, UPT ;  /* 0x000000ff0800728c */ /* 0x008fc8000bf05070 */
[----:B------:R-:W-:Y:S02]  /*0070*/  UISETP.NE.AND.EX UP0, UPT, UR9, URZ, UPT, UP0 ;  /* 0x000000ff0900728c */ /* 0x000fe4000bf05300 */
[----:B----4-:R-:W-:Y:S02]  /*0080*/  ULOP3.LUT UR68, UR53, 0x1, URZ, 0xc0, !UPT ;  /* 0x0000000135447892 */ /* 0x010fe4000f8ec0ff */
[----:B------:R-:W-:Y:S01]  /*0090*/  ULOP3.LUT UR69, UR53, 0x1, URZ, 0x3c, !UPT ;  /* 0x0000000135457892 */ /* 0x000fe2000f8e3cff */
[----:B--2---:R-:W-:-:S05]  /*00a0*/  SHF.R.U32.HI R57, RZ, 0x5, R63 ;  /* 0x00000005ff397819 */ /* 0x004fca000001163f */
[----:B------:R-:W2:Y:S02]  /*00b0*/  SHFL.IDX PT, R0, R57, RZ, 0x1f ;  /* 0x00001fff39007589 */ /* 0x000ea400000e0000 */
[----:B--2---:R-:W-:Y:S01]  /*00c0*/  R2UR UR18, R0 ;  /* 0x00000000001272ca */ /* 0x004fe200000e0000 */
[----:B-1----:R-:W-:-:S14]  /*00d0*/  BRA.U UP0, `(.L_x_0) ;  /* 0x0000000100307547 */ /* 0x002fdc000b800000 */
[----:B------:R-:W1:Y:S02]  /*00e0*/  LDCU.64 UR4, c[0x0][0x888] ;  /* 0x00011100ff0477ac */ /* 0x000e640008000a00 */
[----:B-1----:R-:W-:-:S04]  /*00f0*/  UISETP.NE.U32.AND UP0, UPT, UR4, URZ, UPT ;  /* 0x000000ff0400728c */ /* 0x002fc8000bf05070 */
[----:B------:R-:W-:-:S09]  /*0100*/  UISETP.NE.AND.EX UP0, UPT, UR5, URZ, UPT, UP0 ;  /* 0x000000ff0500728c */ /* 0x000fd2000bf05300 */
[----:B------:R-:W-:Y:S05]  /*0110*/  BRA.U !UP0, `(.L_x_1) ;  /* 0x0000000108147547 */ /* 0x000fea000b800000 */
[----:B------:R-:W1:Y:S01]  /*0120*/  LDC.64 R2, c[0x0][0x888] ;  /* 0x00022200ff027b82 */ /* 0x000e620000000a00 */
[----:B------:R-:W1:Y:S02]  /*0130*/  LDCU.64 UR4, c[0x0][0x358] ;  /* 0x00006b00ff0477ac */ /* 0x000e640008000a00 */
[----:B-1----:R1:W5:Y:S01]  /*0140*/  LDG.E R27, desc[UR4][R2.64] ;  /* 0x00000004021b7981 */ /* 0x002362000c1e1900 */
[----:B------:R-:W-:Y:S01]  /*0150*/  HFMA2 R56, -RZ, RZ, 0, 5.9604644775390625e-08 ;  /* 0x00000001ff387431 */ /* 0x000fe200000001ff */
[----:B------:R-:W-:Y:S05]  /*0160*/  BRA `(.L_x_0) ;  /* 0x00000000000c7947 */ /* 0x000fea0003800000 */
.L_x_1:
[----:B------:R-:W1:Y:S01]  /*0170*/  LDCU UR4, c[0x0][0x880] ;  /* 0x00011000ff0477ac */ /* 0x000e620008000800 */
[----:B------:R-:W-:Y:S01]  /*0180*/  HFMA2 R56, -RZ, RZ, 0, 5.9604644775390625e-08 ;  /* 0x00000001ff387431 */ /* 0x000fe200000001ff */
[----:B-1----:R-:W-:-:S07]  /*0190*/  MOV R27, UR4 ;  /* 0x00000004001b7c02 */ /* 0x002fce0008000f00 */
.L_x_0:
[----:B------:R-:W2:Y:S02]  /*01a0*/  LDCU.64 UR4, c[0x0][0x8b0] ;  /* 0x00011600ff0477ac */ /* 0x000ea40008000a00 */
[----:B--2---:R-:W-:-:S04]  /*01b0*/  UISETP.NE.U32.AND UP0, UPT, UR4, URZ, UPT ;  /* 0x000000ff0400728c */ /* 0x004fc8000bf05070 */
[----:B------:R-:W-:-:S09]  /*01c0*/  UISETP.NE.AND.EX UP0, UPT, UR5, URZ, UPT, UP0 ;  /* 0x000000ff0500728c */ /* 0x000fd2000bf05300 */
[----:B------:R-:W-:Y:S05]  /*01d0*/  BRA.U UP0, `(.L_x_2) ;  /* 0x0000000100287547 */ /* 0x000fea000b800000 */
[----:B------:R-:W2:Y:S02]  /*01e0*/  LDCU.64 UR4, c[0x0][0x8a8] ;  /* 0x00011500ff0477ac */ /* 0x000ea40008000a00 */
[----:B--2---:R-:W-:-:S04]  /*01f0*/  UISETP.NE.U32.AND UP0, UPT, UR4, URZ, UPT ;  /* 0x000000ff0400728c */ /* 0x004fc8000bf05070 */
[----:B------:R-:W-:-:S09]  /*0200*/  UISETP.NE.AND.EX UP0, UPT, UR5, URZ, UPT, UP0 ;  /* 0x000000ff0500728c */ /* 0x000fd2000bf05300 */
[----:B------:R-:W-:Y:S05]  /*0210*/  BRA.U !UP0, `(.L_x_3) ;  /* 0x0000000108107547 */ /* 0x000fea000b800000 */
[----:B------:R-:W2:Y:S01]  /*0220*/  LDC.64 R24, c[0x0][0x8a8] ;  /* 0x00022a00ff187b82 */ /* 0x000ea20000000a00 */
[----:B------:R-:W2:Y:S02]  /*0230*/  LDCU.64 UR4, c[0x0][0x358] ;  /* 0x00006b00ff0477ac */ /* 0x000ea40008000a00 */
[----:B--2---:R2:W5:Y:S01]  /*0240*/  LDG.E R24, desc[UR4][R24.64] ;  /* 0x0000000418187981 */ /* 0x004562000c1e1900 */
[----:B------:R-:W-:Y:S05]  /*0250*/  BRA `(.L_x_2) ;  /* 0x0000000000087947 */ /* 0x000fea0003800000 */
.L_x_3:
[----:B------:R-:W2:Y:S02]  /*0260*/  LDCU UR4, c[0x0][0x8a0] ;  /* 0x00011400ff0477ac */ /* 0x000ea40008000800 */
[----:B--2---:R-:W-:Y:S02]  /*0270*/  MOV R24, UR4 ;  /* 0x0000000400187c02 */ /* 0x004fe40008000f00 */
.L_x_2:
[----:B------:R-:W-:Y:S01]  /*0280*/  IMAD.U32 R0, RZ, RZ, UR18 ;  /* 0x00000012ff007e24 */ /* 0x000fe2000f8e00ff */
[----:B------:R-:W-:Y:S04]  /*0290*/  BSSY.RECONVERGENT B0, `(.L_x_4) ;  /* 0x000000c000007945 */ /* 0x000fe80003800200 */
[C---:B------:R-:W-:Y:S02]  /*02a0*/  ISETP.NE.OR P2, PT, R0.reuse, 0x1, !P1 ;  /* 0x000000010000780c */ /* 0x040fe40004f45670 */
[----:B------:R-:W-:-:S11]  /*02b0*/  ISETP.NE.OR P0, PT, R0, 0x3, !P1 ;  /* 0x000000030000780c */ /* 0x000fd60004f05670 */
[----:B------:R-:W-:Y:S05]  /*02c0*/  @P2 BRA `(.L_x_5) ;  /* 0x0000000000202947 */ /* 0x000fea0003800000 */
[----:B------:R-:W3:Y:S02]  /*02d0*/  LDCU.64 UR4, c[0x0][0x348] ;  /* 0x00006900ff0477ac */ /* 0x000ee40008000a00 */
[----:B---3--:R-:W-:Y:S02]  /*02e0*/  UIADD3 UR6, UP1, UPT, UR4, 0x80, URZ ;  /* 0x0000008004067890 */ /* 0x008fe4000ff3e0ff */
[----:B------:R-:W-:Y:S02]  /*02f0*/  UIADD3 UR4, UP0, UPT, UR4, 0x180, URZ ;  /* 0x0000018004047890 */ /* 0x000fe4000ff1e0ff */
[----:B------:R-:W-:Y:S02]  /*0300*/  UIADD3.X UR7, UPT, UPT, URZ, UR5, URZ, UP1, !UPT ;  /* 0x00000005ff077290 */ /* 0x000fe40008ffe4ff */
[----:B------:R-:W-:-:S07]  /*0310*/  UIADD3.X UR5, UPT, UPT, URZ, UR5, URZ, UP0, !UPT ;  /* 0x00000005ff057290 */ /* 0x000fce00087fe4ff */
[----:B------:R3:W-:Y:S02]  /*0320*/  UTMACCTL.PF [UR6] ;  /* 0x00000000060079b9 */ /* 0x0007e40008040000 */
[----:B------:R3:W-:Y:S02]  /*0330*/  UTMACCTL.PF [UR4] ;  /* 0x00000000040079b9 */ /* 0x0007e40008040000 */
[----:B---3--:R-:W-:Y:S01]  /*0340*/  NOP ;  /* 0x0000000000007918 */ /* 0x008fe20000000000 */
.L_x_5:
[----:B------:R-:W-:Y:S05]  /*0350*/  BSYNC.RECONVERGENT B0 ;  /* 0x0000000000007941 */ /* 0x000fea0003800200 */
.L_x_4:
[----:B------:R-:W-:Y:S04]  /*0360*/  BSSY.RECONVERGENT B0, `(.L_x_6) ;  /* 0x000000a000007945 */ /* 0x000fe80003800200 */
        /* <DEDUP_REMOVED lines=9> */
.L_x_7:
[----:B------:R-:W-:Y:S05]  /*0400*/  BSYNC.RECONVERGENT B0 ;  /* 0x0000000000007941 */ /* 0x000fea0003800200 */
.L_x_6:
[----:B------:R-:W3:Y:S01]  /*0410*/  LDCU.64 UR4, c[0x0][0x888] ;  /* 0x00011100ff0477ac */ /* 0x000ee20008000a00 */
[----:B------:R-:W-:Y:S02]  /*0420*/  UISETP.EQ.U32.AND UP1, UPT, UR8, URZ, UPT ;  /* 0x000000ff0800728c */ /* 0x000fe4000bf22070 */
[----:B------:R-:W-:Y:S02]  /*0430*/  UPLOP3.LUT UP3, UPT, UPT, UPT, UPT, 0x80, 0x8 ;  /* 0x000000000008789c */ /* 0x000fe40003f6f070 */
[----:B---3--:R-:W-:-:S04]  /*0440*/  UISETP.NE.U32.AND UP0, UPT, UR4, URZ, UPT ;  /* 0x000000ff0400728c */ /* 0x008fc8000bf05070 */
[----:B------:R-:W-:-:S04]  /*0450*/  UISETP.NE.AND.EX UP0, UPT, UR5, URZ, UPT, UP0 ;  /* 0x000000ff0500728c */ /* 0x000fc8000bf05300 */
[----:B------:R-:W-:-:S04]  /*0460*/  UISETP.EQ.OR.EX UP2, UPT, UR9, URZ, !UP0, UP1 ;  /* 0x000000ff0900728c */ /* 0x000fc8000c742710 */
[----:B------:R-:W-:-:S06]  /*0470*/  UP2UR UR4, UPR, URZ, 0x4 ;  /* 0x00000004ff047883 */ /* 0x000fcc0008000000 */
[----:B------:R-:W-:Y:S01]  /*0480*/  MOV R60, UR4 ;  /* 0x00000004003c7c02 */ /* 0x000fe20008000f00 */
[----:B------:R-:W-:Y:S06]  /*0490*/  BRA.U !UP2, `(.L_x_8) ;  /* 0x000000010a207547 */ /* 0x000fec000b800000 */
[----:B------:R-:W-:Y:S01]  /*04a0*/  UISETP.NE.U32.AND UP1, UPT, UR8, URZ, UPT ;  /* 0x000000ff0800728c */ /* 0x000fe2000bf25070 */
[----:B-----5:R-:W-:Y:S01]  /*04b0*/  FSETP.NEU.AND P0, PT, R27, RZ, PT ;  /* 0x000000ff1b00720b */ /* 0x020fe20003f0d000 */
[----:B------:R-:W-:Y:S02]  /*04c0*/  USEL UR4, URZ, 0xffffffff, UP0 ;  /* 0xffffffffff047887 */ /* 0x000fe40008000000 */
[----:B------:R-:W-:-:S10]  /*04d0*/  UISETP.NE.AND.EX UP1, UPT, UR9, URZ, UPT, UP1 ;  /* 0x000000ff0900728c */ /* 0x000fd4000bf25310 */
[----:B------:R-:W-:Y:S01]  /*04e0*/  VOTEU.ANY UP0, P0 ;  /* 0x0000000000ff7886 */ /* 0x000fe20000000100 */
[----:B------:R-:W-:-:S04]  /*04f0*/  @!UP1 USEL UR4, URZ, 0xffffffff, UP0 ;  /* 0xffffffffff049887 */ /* 0x000fc80008000000 */
[----:B------:R-:W-:-:S04]  /*0500*/  ULOP3.LUT UR4, UR4, 0x1, URZ, 0xc0, !UPT ;  /* 0x0000000104047892 */ /* 0x000fc8000f8ec0ff */
[----:B------:R-:W-:-:S11]  /*0510*/  UISETP.NE.U32.AND UP3, UPT, UR4, 0x1, UPT ;  /* 0x000000010400788c */ /* 0x000fd6000bf65070 */
.L_x_8:
[----:B------:R-:W3:Y:S01]  /*0520*/  SHFL.IDX PT, R0, R57, RZ, 0x1f ;  /* 0x00001fff39007589 */ /* 0x000ee200000e0000 */
[----:B------:R-:W-:-:S04]  /*0530*/  UISETP.NE.AND UP0, UPT, UR18, 0x2, UPT ;  /* 0x000000021200788c */ /* 0x000fc8000bf05270 */
[----:B------:R-:W-:Y:S02]  /*0540*/  UISETP.EQ.AND UP1, UPT, UR68, URZ, !UP0 ;  /* 0x000000ff4400728c */ /* 0x000fe4000c722270 */
[----:B------:R-:W-:-:S04]  /*0550*/  USEL UR43, URZ, 0x1, UP0 ;  /* 0x00000001ff2b7887 */ /* 0x000fc80008000000 */
[----:B------:R-:W-:Y:S02]  /*0560*/  PLOP3.LUT P3, PT, P1, PT, UP1, 0x80, 0x8 ;  /* 0x000000000008781c */ /* 0x000fe40000f6f018 */
[----:B---3--:R-:W-:-:S13]  /*0570*/  ISETP.NE.AND P0, PT, R0, RZ, PT ;  /* 0x000000ff0000720c */ /* 0x008fda0003f05270 */
[----:B------:R-:W-:Y:S05]  /*0580*/  @P0 BRA `(.L_x_9) ;  /* 0x0000000000740947 */ /* 0x000fea0003800000 */
[----:B------:R-:W-:Y:S01]  /*0590*/  UMOV UR4, 0x400 ;  /* 0x0000040000047882 */ /* 0x000fe20000000000 */
[----:B------:R-:W-:Y:S01]  /*05a0*/  UMOV UR8, 0x1 ;  /* 0x0000000100087882 */ /* 0x000fe20000000000 */
[----:B------:R-:W-:Y:S01]  /*05b0*/  UMOV UR6, 0x2 ;  /* 0x0000000200067882 */ /* 0x000fe20000000000 */
[----:B------:R-:W-:Y:S02]  /*05c0*/  ULEA UR4, UR53, UR4, 0x18 ;  /* 0x0000000435047291 */ /* 0x000fe4000f8ec0ff */
[----:B------:R-:W-:-:S04]  /*05d0*/  UIADD3 UR8, UPT, UPT, -UR8, 0x100000, URZ ;  /* 0x0010000008087890 */ /* 0x000fc8000fffe1ff */
[----:B------:R-:W-:Y:S02]  /*05e0*/  USHF.L.U32 UR9, UR8, 0xb, URZ ;  /* 0x0000000b08097899 */ /* 0x000fe400080006ff */
[----:B------:R-:W-:Y:S02]  /*05f0*/  USHF.L.U32 UR8, UR8, 0x1, URZ ;  /* 0x0000000108087899 */ /* 0x000fe400080006ff */
[----:B------:R-:W-:-:S04]  /*0600*/  UIADD3 UR6, UPT, UPT, -UR6, 0x100000, URZ ;  /* 0x0010000006067890 */ /* 0x000fc8000fffe1ff */
[----:B------:R-:W-:Y:S02]  /*0610*/  USHF.L.U32 UR7, UR6, 0xb, URZ ;  /* 0x0000000b06077899 */ /* 0x000fe400080006ff */
[----:B------:R-:W-:Y:S01]  /*0620*/  USHF.L.U32 UR6, UR6, 0x1, URZ ;  /* 0x0000000106067899 */ /* 0x000fe200080006ff */
[----:B------:R-:W-:Y:S01]  /*0630*/  ELECT P0, URZ, PT ;  /* 0x0000000000ff782f */ /* 0x000fe20003800000 */
[----:B------:R-:W3:Y:S02]  /*0640*/  FENCE.VIEW.ASYNC.S ;  /* 0x00000000000073c6 */ /* 0x000ee40000000000 */
[----:B---3--:R3:W4:Y:S08]  /*0650*/  SYNCS.EXCH.64 URZ, [UR4], UR8 ;  /* 0x0000000804ff75b2 */ /* 0x0087300008000100 */
[----:B------:R3:W1:Y:S01]  /*0660*/  SYNCS.EXCH.64 URZ, [UR4+0x40], UR6 ;  /* 0x0000400604ff75b2 */ /* 0x0006620008000100 */
        /* <DEDUP_REMOVED lines=13> */
[----:B------:R3:W1:Y:S02]  /*0740*/  SYNCS.EXCH.64 URZ, [UR4+0x78], UR6 ;  /* 0x0000780604ff75b2 */ /* 0x0006640008000100 */
[----:B---3--:R-:W-:Y:S01]  /*0750*/  NOP ;  /* 0x0000000000007918 */ /* 0x008fe20000000000 */
.L_x_9:
[----:B------:R-:W3:Y:S01]  /*0760*/  SHFL.IDX PT, R0, R57, RZ, 0x1f ;  /* 0x00001fff39007589 */ /* 0x000ee200000e0000 */
[----:B------:R-:W-:Y:S01]  /*0770*/  NOP ;  /* 0x0000000000007918 */ /* 0x000fe20000000000 */
[----:B---3--:R-:W-:-:S13]  /*0780*/  ISETP.NE.AND P0, PT, R0, 0x1, PT ;  /* 0x000000010000780c */ /* 0x008fda0003f05270 */
        /* <DEDUP_REMOVED lines=13> */
[----:B---3--:R3:W1:Y:S08]  /*0860*/  SYNCS.EXCH.64 URZ, [UR4+0x80], UR8 ;  /* 0x0000800804ff75b2 */ /* 0x0086700008000100 */
[----:B------:R3:W1:Y:S01]  /*0870*/  SYNCS.EXCH.64 URZ, [UR4+0x98], UR6 ;  /* 0x0000980604ff75b2 */ /* 0x0006620008000100 */
[----:B------:R3:W1:Y:S01]  /*0880*/  SYNCS.EXCH.64 URZ, [UR4+0x88], UR8 ;  /* 0x0000880804ff75b2 */ /* 0x0006620008000100 */
[----:B------:R3:W1:Y:S01]  /*0890*/  SYNCS.EXCH.64 URZ, [UR4+0xa0], UR6 ;  /* 0x0000a00604ff75b2 */ /* 0x0006620008000100 */
[----:B------:R3:W1:Y:S01]  /*08a0*/  SYNCS.EXCH.64 URZ, [UR4+0x90], UR8 ;  /* 0x0000900804ff75b2 */ /* 0x0006620008000100 */
[----:B------:R3:W1:Y:S01]  /*08b0*/  SYNCS.EXCH.64 URZ, [UR4+0xa8], UR6 ;  /* 0x0000a80604ff75b2 */ /* 0x0006620008000100 */
[----:B------:R-:W-:Y:S01]  /*08c0*/  NOP ;  /* 0x0000000000007918 */ /* 0x000fe20000000000 */
.L_x_10:
[----:B------:R-:W2:Y:S01]  /*08d0*/  SHFL.IDX PT, R0, R57, RZ, 0x1f ;  /* 0x00001fff39007589 */ /* 0x000ea200000e0000 */
[----:B------:R-:W-:Y:S01]  /*08e0*/  NOP ;  /* 0x0000000000007918 */ /* 0x000fe20000000000 */
[----:B--2---:R-:W-:-:S13]  /*08f0*/  ISETP.NE.AND P0, PT, R0, 0x3, PT ;  /* 0x000000030000780c */ /* 0x004fda0003f05270 */
[----:B------:R-:W-:Y:S05]  /*0900*/  @P0 BRA `(.L_x_11) ;  /* 0x00000000002c0947 */ /* 0x000fea0003800000 */
[----:B---3--:R-:W-:Y:S01]  /*0910*/  UMOV UR6, 0x400 ;  /* 0x0000040000067882 */ /* 0x008fe20000000000 */
[----:B------:R-:W-:Y:S01]  /*0920*/  UMOV UR4, 0x20 ;  /* 0x0000002000047882 */ /* 0x000fe20000000000 */
[----:B------:R-:W-:Y:S02]  /*0930*/  ULEA UR6, UR53, UR6, 0x18 ;  /* 0x0000000635067291 */ /* 0x000fe4000f8ec0ff */
[----:B------:R-:W-:-:S04]  /*0940*/  UIADD3 UR4, UPT, UPT, -UR4, 0x100000, URZ ;  /* 0x0010000004047890 */ /* 0x000fc8000fffe1ff */
[----:B------:R-:W-:Y:S02]  /*0950*/  USHF.L.U32 UR5, UR4, 0xb, URZ ;  /* 0x0000000b04057899 */ /* 0x000fe400080006ff */
[----:B------:R-:W-:Y:S01]  /*0960*/  USHF.L.U32 UR4, UR4, 0x1, URZ ;  /* 0x0000000104047899 */ /* 0x000fe200080006ff */
[----:B------:R-:W-:Y:S01]  /*0970*/  ELECT P0, URZ, PT ;  /* 0x0000000000ff782f */ /* 0x000fe20003800000 */
[----:B------:R-:W2:Y:S10]  /*0980*/  FENCE.VIEW.ASYNC.S ;  /* 0x00000000000073c6 */ /* 0x000eb40000000000 */
[----:B--2---:R2:W3:Y:S01]  /*0990*/  SYNCS.EXCH.64 URZ, [UR6+0xb0], UR4 ;  /* 0x0000b00406ff75b2 */ /* 0x0044e20008000100 */
[----:B------:R2:W1:Y:S01]  /*09a0*/  SYNCS.EXCH.64 URZ, [UR6+0xb8], UR4 ;  /* 0x0000b80406ff75b2 */ /* 0x0004620008000100 */
[----:B------:R-:W-:Y:S01]  /*09b0*/  NOP ;  /* 0x0000000000007918 */ /* 0x000fe20000000000 */
.L_x_11:
[----:B------:R-:W4:Y:S01]  /*09c0*/  SHFL.IDX PT, R0, R57, RZ, 0x1f ;  /* 0x00001fff39007589 */ /* 0x000f2200000e0000 */
[----:B------:R-:W-:Y:S01]  /*09d0*/  NOP ;  /* 0x0000000000007918 */ /* 0x000fe20000000000 */
[----:B----4-:R-:W-:-:S13]  /*09e0*/  ISETP.NE.AND P0, PT, R0, 0x4, PT ;  /* 0x000000040000780c */ /* 0x010fda0003f05270 */
[----:B------:R-:W-:Y:S05]  /*09f0*/  @P0 BRA `(.L_x_12) ;  /* 0x0000000000480947 */ /* 0x000fea0003800000 */
[----:B--23--:R-:W-:Y:S01]  /*0a00*/  UMOV UR4, 0x3a0 ;  /* 0x000003a000047882 */ /* 0x00cfe20000000000 */
[----:B------:R-:W-:Y:S01]  /*0a10*/  UMOV UR6, 0x400 ;  /* 0x0000040000067882 */ /* 0x000fe20000000000 */
[----:B------:R-:W-:Y:S01]  /*0a20*/  USEL UR4, UR4, 0x320, UP3 ;  /* 0x0000032004047887 */ /* 0x000fe20009800000 */
        /* <DEDUP_REMOVED lines=9> */
[----:B------:R-:W2:Y:S02]  /*0ac0*/  FENCE.VIEW.ASYNC.S ;  /* 0x00000000000073c6 */ /* 0x000ea40000000000 */
[----:B--2---:R4:W2:Y:S08]  /*0ad0*/  SYNCS.EXCH.64 URZ, [UR6+0xc0], UR8 ;  /* 0x0000c00806ff75b2 */ /* 0x0048b00008000100 */
[----:B------:R4:W3:Y:S01]  /*0ae0*/  SYNCS.EXCH.64 URZ, [UR6+0xd0], UR4 ;  /* 0x0000d00406ff75b2 */ /* 0x0008e20008000100 */
[----:B------:R4:W1:Y:S01]  /*0af0*/  SYNCS.EXCH.64 URZ, [UR6+0xc8], UR8 ;  /* 0x0000c80806ff75b2 */ /* 0x0008620008000100 */
[----:B------:R4:W1:Y:S02]  /*0b00*/  SYNCS.EXCH.64 URZ, [UR6+0xd8], UR4 ;  /* 0x0000d80406ff75b2 */ /* 0x0008640008000100 */
[----:B----4-:R-:W-:Y:S01]  /*0b10*/  NOP ;  /* 0x0000000000007918 */ /* 0x010fe20000000000 */
.L_x_12:
[----:B------:R-:W4:Y:S01]  /*0b20*/  SHFL.IDX PT, R0, R57, RZ, 0x1f ;  /* 0x00001fff39007589 */ /* 0x000f2200000e0000 */
[----:B------:R-:W-:Y:S01]  /*0b30*/  NOP ;  /* 0x0000000000007918 */ /* 0x000fe20000000000 */
[----:B----4-:R-:W-:-:S13]  /*0b40*/  ISETP.NE.AND P0, PT, R0, 0x5, PT ;  /* 0x000000050000780c */ /* 0x010fda0003f05270 */
[----:B------:R-:W-:Y:S05]  /*0b50*/  @P0 BRA `(.L_x_13) ;  /* 0x0000000000540947 */ /* 0x000fea0003800000 */
[----:B--23--:R-:W-:Y:S01]  /*0b60*/  UMOV UR4, 0x400 ;  /* 0x0000040000047882 */ /* 0x00cfe20000000000 */
        /* <DEDUP_REMOVED lines=14> */
[----:B------:R4:W1:Y:S01]  /*0c50*/  SYNCS.EXCH.64 URZ, [UR4+0x108], UR8 ;  /* 0x0001080804ff75b2 */ /* 0x0008620008000100 */
[----:B------:R4:W1:Y:S01]  /*0c60*/  SYNCS.EXCH.64 URZ, [UR4+0xf0], UR6 ;  /* 0x0000f00604ff75b2 */ /* 0x0008620008000100 */
[----:B------:R4:W1:Y:S01]  /*0c70*/  SYNCS.EXCH.64 URZ, [UR4+0x110], UR8 ;  /* 0x0001100804ff75b2 */ /* 0x0008620008000100 */
[----:B------:R4:W1:Y:S01]  /*0c80*/  SYNCS.EXCH.64 URZ, [UR4+0xf8], UR6 ;  /* 0x0000f80604ff75b2 */ /* 0x0008620008000100 */
[----:B------:R4:W1:Y:S02]  /*0c90*/  SYNCS.EXCH.64 URZ, [UR4+0x118], UR8 ;  /* 0x0001180804ff75b2 */ /* 0x0008640008000100 */
[----:B----4-:R-:W-:Y:S01]  /*0ca0*/  NOP ;  /* 0x0000000000007918 */ /* 0x010fe20000000000 */
.L_x_13:
[----:B------:R-:W4:Y:S01]  /*0cb0*/  SHFL.IDX PT, R0, R57, RZ, 0x1f ;  /* 0x00001fff39007589 */ /* 0x000f2200000e0000 */
[----:B------:R-:W-:Y:S01]  /*0cc0*/  ISETP.NE.OR P1, PT, RZ, UR18, !P1 ;  /* 0x00000012ff007c0c */ /* 0x000fe2000cf25670 */
[----:B------:R-:W-:Y:S01]  /*0cd0*/  NOP ;  /* 0x0000000000007918 */ /* 0x000fe20000000000 */
[----:B----4-:R-:W-:-:S13]  /*0ce0*/  ISETP.NE.AND P0, PT, R0, 0x3, PT ;  /* 0x000000030000780c */ /* 0x010fda0003f05270 */
[----:B------:R-:W-:Y:S05]  /*0cf0*/  @P0 BRA `(.L_x_14) ;  /* 0x0000000000340947 */ /* 0x000fea0003800000 */
[----:B--23--:R-:W-:Y:S01]  /*0d00*/  UMOV UR4, 0x400 ;  /* 0x0000040000047882 */ /* 0x00cfe20000000000 */
[----:B------:R-:W-:Y:S01]  /*0d10*/  UMOV UR6, 0x20 ;  /* 0x0000002000067882 */ /* 0x000fe20000000000 */
[----:B------:R-:W-:Y:S02]  /*0d20*/  ULEA UR4, UR53, UR4, 0x18 ;  /* 0x0000000435047291 */ /* 0x000fe4000f8ec0ff */
[----:B------:R-:W-:-:S04]  /*0d30*/  UIADD3 UR6, UPT, UPT, -UR6, 0x100000, URZ ;  /* 0x0010000006067890 */ /* 0x000fc8000fffe1ff */
[----:B------:R-:W-:Y:S02]  /*0d40*/  USHF.L.U32 UR7, UR6, 0xb, URZ ;  /* 0x0000000b06077899 */ /* 0x000fe400080006ff */
[----:B------:R-:W-:Y:S01]  /*0d50*/  USHF.L.U32 UR6, UR6, 0x1, URZ ;  /* 0x0000000106067899 */ /* 0x000fe200080006ff */
[----:B------:R-:W-:Y:S01]  /*0d60*/  ELECT P0, URZ, PT ;  /* 0x0000000000ff782f */ /* 0x000fe20003800000 */
[----:B------:R-:W2:Y:S10]  /*0d70*/  FENCE.VIEW.ASYNC.S ;  /* 0x00000000000073c6 */ /* 0x000eb40000000000 */
[----:B--2---:R4:W2:Y:S01]  /*0d80*/  SYNCS.EXCH.64 URZ, [UR4+0x120], UR6 ;  /* 0x0001200604ff75b2 */ /* 0x0048a20008000100 */
[----:B------:R4:W3:Y:S01]  /*0d90*/  SYNCS.EXCH.64 URZ, [UR4+0x130], UR6 ;  /* 0x0001300604ff75b2 */ /* 0x0008e20008000100 */
[----:B------:R4:W1:Y:S01]  /*0da0*/  SYNCS.EXCH.64 URZ, [UR4+0x128], UR6 ;  /* 0x0001280604ff75b2 */ /* 0x0008620008000100 */
[----:B------:R4:W1:Y:S02]  /*0db0*/  SYNCS.EXCH.64 URZ, [UR4+0x138], UR6 ;  /* 0x0001380604ff75b2 */ /* 0x0008640008000100 */
[----:B----4-:R-:W-:Y:S01]  /*0dc0*/  NOP ;  /* 0x0000000000007918 */ /* 0x010fe20000000000 */
.L_x_14:
[----:B------:R-:W-:Y:S01]  /*0dd0*/  VOTEU.ALL UP0, P1 ;  /* 0x0000000000ff7886 */ /* 0x000fe20000800000 */
[----:B--23--:R-:W-:Y:S01]  /*0de0*/  UMOV UR4, 0x20 ;  /* 0x0000002000047882 */ /* 0x00cfe20000000000 */
[----:B------:R-:W2:Y:S01]  /*0df0*/  LDCU UR7, c[0x0][0x36c] ;  /* 0x00006d80ff0777ac */ /* 0x000ea20008000800 */
[----:B------:R-:W-:Y:S01]  /*0e00*/  NOP ;  /* 0x0000000000007918 */ /* 0x000fe20000000000 */
[----:B-1----:R-:W-:Y:S01]  /*0e10*/  LOP3.LUT R3, R63, 0x1f, RZ, 0xc0, !PT ;  /* 0x0000001f3f037812 */ /* 0x002fe200078ec0ff */
[----:B------:R-:W-:Y:S01]  /*0e20*/  @!UP0 UMOV UR6, 0x400 ;  /* 0x0000040000068882 */ /* 0x000fe20000000000 */
[----:B------:R-:W-:-:S04]  /*0e30*/  @!UP0 UIADD3 UR4, UPT, UPT, -UR4, 0x100000, URZ ;  /* 0x0010000004048890 */ /* 0x000fc8000fffe1ff */
[----:B------:R-:W-:Y:S02]  /*0e40*/  @!UP0 USHF.L.U32 UR5, UR4, 0xb, URZ ;  /* 0x0000000b04058899 */ /* 0x000fe400080006ff */
[----:B------:R-:W-:Y:S02]  /*0e50*/  @!UP0 USHF.L.U32 UR4, UR4, 0x1, URZ ;  /* 0x0000000104048899 */ /* 0x000fe400080006ff */
[----:B------:R-:W-:Y:S01]  /*0e60*/  @!UP0 ULEA UR6, UR53, UR6, 0x18 ;  /* 0x0000000635068291 */ /* 0x000fe2000f8ec0ff */
[----:B------:R-:W-:Y:S01]  /*0e70*/  VOTEU.ALL UP0, P1 ;  /* 0x0000000000ff7886 */ /* 0x000fe20000800000 */
[----:B------:R-:W-:Y:S02]  /*0e80*/  UISETP.NE.AND UP4, UPT, UR18, URZ, UPT ;  /* 0x000000ff1200728c */ /* 0x000fe4000bf85270 */
[----:B--2---:R-:W-:Y:S01]  /*0e90*/  UISETP.EQ.U32.AND UP5, UPT, UR7, 0x1, UPT ;  /* 0x000000010700788c */ /* 0x004fe2000bfa2070 */
[----:B------:R-:W1:Y:S07]  /*0ea0*/  FENCE.VIEW.ASYNC.S ;  /* 0x00000000000073c6 */ /* 0x000e6e0000000000 */
[----:B-1----:R1:W2:Y:S01]  /*0eb0*/  @!UP0 SYNCS.EXCH.64 URZ, [UR6+0x140], UR4 ;  /* 0x0001400406ff85b2 */ /* 0x0022a20008000100 */
[----:B------:R-:W-:Y:S05]  /*0ec0*/  BRA.U !UP5, `(.L_x_15) ;  /* 0x000000010d087547 */ /* 0x000fea000b800000 */
[----:B--2---:R-:W-:Y:S01]  /*0ed0*/  UCGABAR_ARV ;  /* 0x00000000000079c7 */ /* 0x004fe20008000000 */
[----:B------:R-:W-:Y:S05]  /*0ee0*/  BRA `(.L_x_16) ;  /* 0x0000000000047947 */ /* 0x000fea0003800000 */
.L_x_15:
[----:B--2---:R-:W-:Y:S01]  /*0ef0*/  NOP ;  /* 0x0000000000007918 */ /* 0x004fe20000000000 */
.L_x_16:
[----:B------:R-:W2:Y:S01]  /*0f00*/  S2UR UR22, SR_CTAID.X ;  /* 0x00000000001679c3 */ /* 0x000ea20000002500 */
[----:B------:R-:W-:-:S05]  /*0f10*/  CS2R.32 R59, SR_CgaSize ;  /* 0x00000000003b7805 */ /* 0x000fca0000008a00 */
[----:B------:R-:W-:-:S05]  /*0f20*/  IMAD R59, R59, -0xa0, RZ ;  /* 0xffffff603b3b7824 */ /* 0x000fca00078e02ff */
[----:B-1----:R-:W-:-:S14]  /*0f30*/  R2UR UR5, R59 ;  /* 0x000000003b0572ca */ /* 0x002fdc00000e0000 */
[----:B------:R-:W1:Y:S01]  /*0f40*/  LDCU UR5, c[0x0][UR5+0x2b0] ;  /* 0x00005600050577ac */ /* 0x000e620008000800 */
[----:B------:R-:W-:-:S05]  /*0f50*/  CS2R.32 R59, SR_CgaSize ;  /* 0x00000000003b7805 */ /* 0x000fca0000008a00 */
[----:B------:R-:W-:-:S05]  /*0f60*/  IMAD R59, R59, -0xa0, RZ ;  /* 0xffffff603b3b7824 */ /* 0x000fca00078e02ff */
[----:B------:R-:W-:-:S14]  /*0f70*/  R2UR UR4, R59 ;  /* 0x000000003b0472ca */ /* 0x000fdc00000e0000 */
[----:B------:R-:W3:Y:S01]  /*0f80*/  LDCU UR4, c[0x0][UR4+0x2b4] ;  /* 0x00005680040477ac */ /* 0x000ee20008000800 */
[----:B------:R-:W4:Y:S01]  /*0f90*/  S2UR UR7, SR_CTAID.Y ;  /* 0x00000000000779c3 */ /* 0x000f220000002600 */
[----:B------:R-:W-:-:S05]  /*0fa0*/  CS2R.32 R59, SR_CgaSize ;  /* 0x00000000003b7805 */ /* 0x000fca0000008a00 */
[----:B------:R-:W-:-:S05]  /*0fb0*/  IMAD R59, R59, -0xa0, RZ ;  /* 0xffffff603b3b7824 */ /* 0x000fca00078e02ff */
[----:B------:R-:W-:-:S14]  /*0fc0*/  R2UR UR8, R59 ;  /* 0x000000003b0872ca */ /* 0x000fdc00000e0000 */
[----:B------:R-:W3:Y:S01]  /*0fd0*/  LDCU UR8, c[0x0][UR8+0x2a0] ;  /* 0x00005400080877ac */ /* 0x000ee20008000800 */
[----:B------:R-:W-:-:S05]  /*0fe0*/  CS2R.32 R59, SR_CgaSize ;  /* 0x00000000003b7805 */ /* 0x000fca0000008a00 */
[----:B------:R-:W-:-:S05]  /*0ff0*/  IMAD R59, R59, -0xa0, RZ ;  /* 0xffffff603b3b7824 */ /* 0x000fca00078e02ff */
[----:B------:R-:W-:-:S14]  /*1000*/  R2UR UR9, R59 ;  /* 0x000000003b0972ca */ /* 0x000fdc00000e0000 */
[----:B------:R-:W3:Y:S01]  /*1010*/  LDCU UR9, c[0x0][UR9+0x2a4] ;  /* 0x00005480090977ac */ /* 0x000ee20008000800 */
[----:B------:R-:W3:Y:S01]  /*1020*/  S2UR UR36, SR_CTAID.Z ;  /* 0x00000000002479c3 */ /* 0x000ee20000002700 */
[----:B------:R-:W-:Y:S01]  /*1030*/  UISETP.GT.U32.AND UP0, UPT, UR68, 0xffff, UPT ;  /* 0x0000ffff4400788c */ /* 0x000fe2000bf04070 */
[----:B------:R-:W3:Y:S01]  /*1040*/  LDCU UR19, c[0x0][0xb24] ;  /* 0x00016480ff1377ac */ /* 0x000ee20008000800 */
[----:B------:R-:W-:Y:S01]  /*1050*/  USHF.L.U32 UR30, UR53, 0x9, URZ ;  /* 0x00000009351e7899 */ /* 0x000fe200080006ff */
[----:B--2---:R-:W-:Y:S01]  /*1060*/  I2FP.F32.U32 R2, UR22 ;  /* 0x0000001600027c45 */ /* 0x004fe20008201000 */
[----:B------:R-:W-:Y:S01]  /*1070*/  UMOV UR31, 0x5 ;  /* 0x00000005001f7882 */ /* 0x000fe20000000000 */
[----:B------:R-:W2:Y:S03]  /*1080*/  LDCU UR42, c[0x0][0xb24] ;  /* 0x00016480ff2a77ac */ /* 0x000ea60008000800 */
[----:B-1----:R-:W-:Y:S01]  /*1090*/  FMUL R2, R2, UR5 ;  /* 0x0000000502027c20 */ /* 0x002fe20008400000 */
[----:B------:R-:W-:Y:S01]  /*10a0*/  USEL UR5, UR68, 0xffff, !UP0 ;  /* 0x0000ffff44057887 */ /* 0x000fe2000c000000 */
[----:B----4-:R-:W-:Y:S01]  /*10b0*/  I2FP.F32.U32 R0, UR7 ;  /* 0x0000000700007c45 */ /* 0x010fe20008201000 */
[----:B------:R-:W1:Y:S03]  /*10c0*/  LDCU UR28, c[0x0][0xb30] ;  /* 0x00016600ff1c77ac */ /* 0x000e660008000800 */
[----:B------:R-:W4:Y:S01]  /*10d0*/  F2I.U32.TRUNC.NTZ R2, R2 ;  /* 0x0000000200027305 */ /* 0x000f22000020f000 */
[----:B---3--:R-:W-:Y:S01]  /*10e0*/  FMUL R0, R0, UR4 ;  /* 0x0000000400007c20 */ /* 0x008fe20008400000 */
[----:B------:R-:W-:-:S02]  /*10f0*/  ULOP3.LUT UR29, UR5, 0xffff, URZ, 0xc0, !UPT ;  /* 0x0000ffff051d7892 */ /* 0x000fc4000f8ec0ff */
[----:B------:R-:W-:Y:S01]  /*1100*/  UISETP.GE.AND UP2, UPT, UR19, 0x1, UPT ;  /* 0x000000011300788c */ /* 0x000fe2000bf46270 */
[----:B------:R-:W-:-:S03]  /*1110*/  UMOV UR21, UR7 ;  /* 0x0000000700157c82 */ /* 0x000fc60008000000 */
[----:B------:R-:W3:Y:S01]  /*1120*/  F2I.U32.TRUNC.NTZ R0, R0 ;  /* 0x0000000000007305 */ /* 0x000ee2000020f000 */
[----:B------:R-:W-:Y:S01]  /*1130*/  UMOV UR20, UR22 ;  /* 0x0000001600147c82 */ /* 0x000fe20008000000 */
[----:B----4-:R-:W-:Y:S02]  /*1140*/  R2UR UR4, R2 ;  /* 0x00000000020472ca */ /* 0x010fe400000e0000 */
[----:B------:R-:W-:Y:S02]  /*1150*/  PRMT R2, RZ, 0x7610, R2 ;  /* 0x00007610ff027816 */ /* 0x000fe40000000002 */
[----:B---3--:R-:W-:Y:S02]  /*1160*/  R2UR UR6, R0 ;  /* 0x00000000000672ca */ /* 0x008fe400000e0000 */
[----:B------:R-:W-:-:S07]  /*1170*/  PRMT R0, RZ, 0x7610, R0 ;  /* 0x00007610ff007816 */ /* 0x000fce0000000000 */
[----:B------:R-:W-:-:S04]  /*1180*/  UIADD3 UR5, UPT, UPT, -UR4, URZ, URZ ;  /* 0x000000ff04057290 */ /* 0x000fc8000fffe1ff */
[----:B------:R-:W-:Y:S02]  /*1190*/  UIMAD UR5, UR8, UR5, UR22 ;  /* 0x00000005080572a4 */ /* 0x000fe4000f8e0216 */
[----:B------:R-:W-:-:S04]  /*11a0*/  UIADD3 UR4, UPT, UPT, -UR6, URZ, URZ ;  /* 0x000000ff06047290 */ /* 0x000fc8000fffe1ff */
[----:B------:R-:W-:Y:S01]  /*11b0*/  IMAD.U32 R59, RZ, RZ, UR5 ;  /* 0x00000005ff3b7e24 */ /* 0x000fe2000f8e00ff */
[----:B------:R-:W-:-:S06]  /*11c0*/  UIMAD UR4, UR9, UR4, UR7 ;  /* 0x00000004090472a4 */ /* 0x000fcc000f8e0207 */
[----:B------:R-:W-:Y:S01]  /*11d0*/  IMAD.U32 R58, RZ, RZ, UR4 ;  /* 0x00000004ff3a7e24 */ /* 0x000fe2000f8e00ff */
[----:B-12---:R-:W-:Y:S06]  /*11e0*/  BRA.U UP4, `(.L_x_17) ;  /* 0x0000000104447547 */ /* 0x006fec000b800000 */
[----:B------:R-:W-:Y:S02]  /*11f0*/  R2UR UR4, R59 ;  /* 0x000000003b0472ca */ /* 0x000fe400000e0000 */
[----:B------:R-:W-:-:S11]  /*1200*/  R2UR UR8, R58 ;  /* 0x000000003a0872ca */ /* 0x000fd600000e0000 */
[----:B------:R-:W-:Y:S02]  /*1210*/  UISETP.GT.U32.AND UP0, UPT, UR4, 0x1, UPT ;  /* 0x000000010400788c */ /* 0x000fe4000bf04070 */
[----:B------:R-:W-:Y:S02]  /*1220*/  ULOP3.LUT UR4, UR4, 0xfffffffe, URZ, 0xc0, !UPT ;  /* 0xfffffffe04047892 */ /* 0x000fe4000f8ec0ff */
[----:B------:R-:W-:Y:S02]  /*1230*/  UISETP.NE.AND UP1, UPT, UR8, URZ, UP0 ;  /* 0x000000ff0800728c */ /* 0x000fe40008725270 */
[----:B------:R-:W-:Y:S02]  /*1240*/  UISETP.NE.AND UP0, UPT, UR8, 0x1, UP0 ;  /* 0x000000010800788c */ /* 0x000fe40008705270 */
[----:B------:R-:W-:Y:S02]  /*1250*/  USEL UR7, URZ, 0x1, UP1 ;  /* 0x00000001ff077887 */ /* 0x000fe40008800000 */
[----:B------:R-:W-:-:S02]  /*1260*/  USEL UR6, URZ, 0x4, UP0 ;  /* 0x00000004ff067887 */ /* 0x000fc40008000000 */
[----:B------:R-:W-:Y:S02]  /*1270*/  USEL UR5, URZ, 0x2, UP1 ;  /* 0x00000002ff057887 */ /* 0x000fe40008800000 */
[----:B------:R-:W-:Y:S02]  /*1280*/  ULEA UR4, UR8, UR4, 0x1 ;  /* 0x0000000408047291 */ /* 0x000fe4000f8e08ff */
[----:B------:R-:W-:Y:S02]  /*1290*/  USEL UR8, URZ, 0x8, UP0 ;  /* 0x00000008ff087887 */ /* 0x000fe40008000000 */
[----:B------:R-:W-:-:S03]  /*12a0*/  UIADD3 UR5, UPT, UPT, UR5, UR6, UR7 ;  /* 0x0000000605057290 */ /* 0x000fc6000fffe007 */
[----:B------:R-:W-:Y:S01]  /*12b0*/  UMOV UR6, 0x3 ;  /* 0x0000000300067882 */ /* 0x000fe20000000000 */
[----:B------:R-:W-:Y:S02]  /*12c0*/  UIADD3 UR5, UPT, UPT, UR5, UR8, URZ ;  /* 0x0000000805057290 */ /* 0x000fe4000fffe0ff */
[----:B------:R-:W-:-:S04]  /*12d0*/  USHF.L.U32 UR4, UR6, UR4, URZ ;  /* 0x0000000406047299 */ /* 0x000fc800080006ff */
[----:B------:R-:W-:Y:S02]  /*12e0*/  IMAD.U32 R2, RZ, RZ, UR5 ;  /* 0x00000005ff027e24 */ /* 0x000fe4000f8e00ff */
[----:B------:R-:W-:Y:S02]  /*12f0*/  IMAD.U32 R0, RZ, RZ, UR4 ;  /* 0x00000004ff007e24 */ /* 0x000fe4000f8e00ff */
.L_x_17:
[----:B------:R-:W-:Y:S05]  /*1300*/  BRA.U !UP2, `(.L_x_18) ;  /* 0x000000010ad47547 */ /* 0x000fea000b800000 */
[----:B------:R-:W1:Y:S01]  /*1310*/  LDCU.128 UR24, c[0x0][0xb10] ;  /* 0x00016200ff1877ac */ /* 0x000e620008000c00 */
[----:B------:R-:W2:Y:S01]  /*1320*/  LDCU UR6, c[0x0][0x370] ;  /* 0x00006e00ff0677ac */ /* 0x000ea20008000800 */
[----:B------:R-:W3:Y:S01]  /*1330*/  LDCU UR5, c[0x0][0x374] ;  /* 0x00006e80ff0577ac */ /* 0x000ee20008000800 */
[----:B------:R-:W4:Y:S01]  /*1340*/  LDCU UR23, c[0x0][0xb0c] ;  /* 0x00016180ff1777ac */ /* 0x000f220008000800 */
[----:B------:R-:W4:Y:S01]  /*1350*/  LDCU UR4, c[0x0][0xb20] ;  /* 0x00016400ff0477ac */ /* 0x000f220008000800 */
[----:B------:R-:W4:Y:S01]  /*1360*/  LDCU.64 UR8, c[0x0][0xb28] ;  /* 0x00016500ff0877ac */ /* 0x000f220008000a00 */
[----:B-1----:R-:W-:Y:S02]  /*1370*/  UISETP.NE.AND UP0, UPT, UR26, 0x1, UPT ;  /* 0x000000011a00788c */ /* 0x002fe4000bf05270 */
[----:B---3--:R-:W-:Y:S02]  /*1380*/  UIMAD.WIDE.U32 UR10, UR5, UR27, URZ ;  /* 0x0000001b050a72a5 */ /* 0x008fe4000f8e00ff */
[----:B--2---:R-:W-:-:S02]  /*1390*/  UIMAD.WIDE.U32 UR12, UR6, UR24, URZ ;  /* 0x00000018060c72a5 */ /* 0x004fc4000f8e00ff */
[----:B----4-:R-:W-:Y:S02]  /*13a0*/  UISETP.NE.AND UP1, UPT, UR23, 0x1, UPT ;  /* 0x000000011700788c */ /* 0x010fe4000bf25270 */
[----:B------:R-:W-:Y:S01]  /*13b0*/  UISETP.NE.AND UP2, UPT, UR19, 0x1, UPT ;  /* 0x000000011300788c */ /* 0x000fe2000bf45270 */
[----:B------:R-:W-:Y:S02]  /*13c0*/  UMOV UR10, UR11 ;  /* 0x0000000b000a7c82 */ /* 0x000fe40008000000 */
[----:B------:R-:W-:Y:S01]  /*13d0*/  UMOV UR12, UR13 ;  /* 0x0000000d000c7c82 */ /* 0x000fe20008000000 */
[----:B------:R-:W-:Y:S02]  /*13e0*/  @UP0 USHF.R.U32.HI UR5, URZ, UR4, UR10 ;  /* 0x00000004ff050299 */ /* 0x000fe4000801160a */
[----:B------:R-:W-:Y:S02]  /*13f0*/  UIMAD.WIDE.U32 UR16, UR21, UR27, URZ ;  /* 0x0000001b151072a5 */ /* 0x000fe4000f8e00ff */
[----:B------:R-:W-:-:S02]  /*1400*/  UIMAD.WIDE.U32 UR10, UR5, UR8, URZ ;  /* 0x00000008050a72a5 */ /* 0x000fc4000f8e00ff */
[----:B------:R-:W-:Y:S02]  /*1410*/  @UP1 USHF.R.U32.HI UR6, URZ, UR25, UR12 ;  /* 0x00000019ff061299 */ /* 0x000fe4000801160c */
[----:B------:R-:W-:Y:S02]  /*1420*/  UIMAD.WIDE.U32 UR14, UR22, UR24, URZ ;  /* 0x00000018160e72a5 */ /* 0x000fe4000f8e00ff */
[----:B------:R-:W-:Y:S01]  /*1430*/  UIMAD.WIDE.U32 UR12, UR6, UR8, URZ ;  /* 0x00000008060c72a5 */ /* 0x000fe2000f8e00ff */
[----:B------:R-:W-:Y:S01]  /*1440*/  UMOV UR16, UR17 ;  /* 0x0000001100107c82 */ /* 0x000fe20008000000 */
[----:B------:R-:W-:Y:S01]  /*1450*/  UMOV UR10, UR11 ;  /* 0x0000000b000a7c82 */ /* 0x000fe20008000000 */
[----:B------:R-:W-:Y:S02]  /*1460*/  USHF.R.U32.HI UR16, URZ, UR4, UR16 ;  /* 0x00000004ff107299 */ /* 0x000fe40008011610 */
[----:B------:R-:W-:Y:S02]  /*1470*/  @UP2 USHF.R.U32.HI UR5, URZ, UR9, UR10 ;  /* 0x00000009ff052299 */ /* 0x000fe4000801160a */
[----:B------:R-:W-:Y:S01]  /*1480*/  UMOV UR7, UR13 ;  /* 0x0000000d00077c82 */ /* 0x000fe20008000000 */
[----:B------:R-:W-:Y:S01]  /*1490*/  UMOV UR14, UR15 ;  /* 0x0000000f000e7c82 */ /* 0x000fe20008000000 */
[----:B------:R-:W-:-:S02]  /*14a0*/  @UP2 USHF.R.U32.HI UR6, URZ, UR9, UR7 ;  /* 0x00000009ff062299 */ /* 0x000fc40008011607 */
[----:B------:R-:W-:Y:S02]  /*14b0*/  USHF.R.U32.HI UR14, URZ, UR25, UR14 ;  /* 0x00000019ff0e7299 */ /* 0x000fe4000801160e */
[----:B------:R-:W-:Y:S02]  /*14c0*/  USEL UR4, UR21, UR16, !UP0 ;  /* 0x0000001015047287 */ /* 0x000fe4000c000000 */
[----:B------:R-:W-:Y:S02]  /*14d0*/  UIMAD UR7, UR5, UR19, URZ ;  /* 0x00000013050772a4 */ /* 0x000fe4000f8e02ff */
[----:B------:R-:W-:Y:S02]  /*14e0*/  USEL UR5, UR22, UR14, !UP1 ;  /* 0x0000000e16057287 */ /* 0x000fe4000c800000 */
[----:B------:R-:W-:Y:S02]  /*14f0*/  UIMAD UR12, UR6, UR19, URZ ;  /* 0x00000013060c72a4 */ /* 0x000fe4000f8e02ff */
[----:B------:R-:W-:-:S02]  /*1500*/  UISETP.GE.AND UP0, UPT, UR4, UR7, UPT ;  /* 0x000000070400728c */ /* 0x000fc4000bf06270 */
[----:B------:R-:W-:Y:S02]  /*1510*/  UIMAD.WIDE.U32 UR10, UR4, UR8, URZ ;  /* 0x00000008040a72a5 */ /* 0x000fe4000f8e00ff */
[----:B------:R-:W-:Y:S02]  /*1520*/  UISETP.GE.OR UP0, UPT, UR5, UR12, UP0 ;  /* 0x0000000c0500728c */ /* 0x000fe40008706670 */
[----:B------:R-:W-:Y:S02]  /*1530*/  UIMAD.WIDE.U32 UR12, UR5, UR8, URZ ;  /* 0x00000008050c72a5 */ /* 0x000fe4000f8e00ff */
[----:B------:R-:W-:Y:S01]  /*1540*/  UIADD3 UR10, UPT, UPT, -UR4, URZ, URZ ;  /* 0x000000ff040a7290 */ /* 0x000fe2000fffe1ff */
[----:B------:R-:W-:Y:S01]  /*1550*/  UMOV UR8, UR11 ;  /* 0x0000000b00087c82 */ /* 0x000fe20008000000 */
[----:B------:R-:W-:Y:S02]  /*1560*/  UIADD3 UR20, UPT, UPT, -UR5, URZ, URZ ;  /* 0x000000ff05147290 */ /* 0x000fe4000fffe1ff */
[----:B------:R-:W-:-:S03]  /*1570*/  USHF.R.U32.HI UR8, URZ, UR9, UR8 ;  /* 0x00000009ff087299 */ /* 0x000fc60008011608 */
[----:B------:R-:W-:Y:S01]  /*1580*/  @!UP0 UMOV UR7, UR13 ;  /* 0x0000000d00078c82 */ /* 0x000fe20008000000 */
[----:B------:R-:W-:Y:S02]  /*1590*/  UIMAD UR21, UR26, UR10, UR21 ;  /* 0x0000000a1a1572a4 */ /* 0x000fe4000f8e0215 */
[----:B------:R-:W-:Y:S02]  /*15a0*/  USEL UR8, UR4, UR8, !UP2 ;  /* 0x0000000804087287 */ /* 0x000fe4000d000000 */
[----:B------:R-:W-:Y:S02]  /*15b0*/  @!UP0 USHF.R.U32.HI UR7, URZ, UR9, UR7 ;  /* 0x00000009ff078299 */ /* 0x000fe40008011607 */
[----:B------:R-:W-:Y:S02]  /*15c0*/  UIADD3 UR9, UPT, UPT, -UR8, URZ, URZ ;  /* 0x000000ff08097290 */ /* 0x000fe4000fffe1ff */
[----:B------:R-:W-:Y:S02]  /*15d0*/  @!UP0 USEL UR7, UR5, UR7, !UP2 ;  /* 0x0000000705078287 */ /* 0x000fe4000d000000 */
[----:B------:R-:W-:-:S02]  /*15e0*/  UIMAD UR9, UR19, UR9, UR4 ;  /* 0x00000009130972a4 */ /* 0x000fc4000f8e0204 */
[----:B------:R-:W-:Y:S02]  /*15f0*/  @!UP0 UIADD3 UR8, UPT, UPT, UR8, -UR7, URZ ;  /* 0x8000000708088290 */ /* 0x000fe4000fffe0ff */
[----:B------:R-:W-:Y:S02]  /*1600*/  @!UP0 UIMAD UR6, UR9, UR6, UR7 ;  /* 0x00000006090682a4 */ /* 0x000fe4000f8e0207 */
[----:B------:R-:W-:Y:S02]  /*1610*/  @!UP0 UIMAD UR4, UR8, UR19, UR5 ;  /* 0x00000013080482a4 */ /* 0x000fe4000f8e0205 */
[----:B------:R-:W-:Y:S02]  /*1620*/  UIMAD UR20, UR23, UR20, UR22 ;  /* 0x00000014171472a4 */ /* 0x000fe4000f8e0216 */
[----:B------:R-:W-:Y:S01]  /*1630*/  UIMAD UR21, UR4, UR26, UR21 ;  /* 0x0000001a041572a4 */ /* 0x000fe2000f8e0215 */
[----:B------:R-:W-:Y:S02]  /*1640*/  @!UP0 UMOV UR5, UR6 ;  /* 0x0000000600058c82 */ /* 0x000fe40008000000 */
[----:B------:R-:W-:-:S12]  /*1650*/  UIMAD UR20, UR5, UR23, UR20 ;  /* 0x00000017051472a4 */ /* 0x000fd8000f8e0214 */
.L_x_18:
[----:B------:R-:W-:Y:S02]  /*1660*/  UISETP.NE.AND UP1, UPT, UR28, 0x1, UPT ;  /* 0x000000011c00788c */ /* 0x000fe4000bf25270 */
[----:B------:R-:W-:Y:S02]  /*1670*/  UISETP.NE.AND UP0, UPT, UR18, 0x2, UPT ;  /* 0x000000021200788c */ /* 0x000fe4000bf05270 */
[----:B------:R-:W-:Y:S02]  /*1680*/  ULOP3.LUT UR30, UR30, 0x400, URZ, 0xc0, !UPT ;  /* 0x000004001e1e7892 */ /* 0x000fe4000f8ec0ff */
[----:B------:R-:W-:-:S03]  /*1690*/  USHF.L.U32 UR29, UR31, UR29, URZ ;  /* 0x0000001d1f1d7299 */ /* 0x000fc600080006ff */
[----:B------:R-:W-:Y:S09]  /*16a0*/  BRA.U UP1, `(.L_x_19) ;  /* 0x0000000101447547 */ /* 0x000ff2000b800000 */
[----:B------:R-:W1:Y:S01]  /*16b0*/  LDCU.128 UR8, c[0x0][0xb10] ;  /* 0x00016200ff0877ac */ /* 0x000e620008000c00 */
[----:B------:R-:W2:Y:S01]  /*16c0*/  LDCU UR12, c[0x0][0xb0c] ;  /* 0x00016180ff0c77ac */ /* 0x000ea20008000800 */
[----:B------:R-:W3:Y:S01]  /*16d0*/  LDCU UR13, c[0x0][0xb20] ;  /* 0x00016400ff0d77ac */ /* 0x000ee20008000800 */
[----:B-1----:R-:W-:Y:S02]  /*16e0*/  UIMAD.WIDE.U32 UR6, UR20, UR8, URZ ;  /* 0x00000008140672a5 */ /* 0x002fe4000f8e00ff */
[----:B------:R-:W-:Y:S02]  /*16f0*/  UIMAD.WIDE.U32 UR4, UR21, UR11, URZ ;  /* 0x0000000b150472a5 */ /* 0x000fe4000f8e00ff */
[----:B--2---:R-:W-:Y:S02]  /*1700*/  UISETP.NE.AND UP2, UPT, UR12, 0x1, UPT ;  /* 0x000000010c00788c */ /* 0x004fe4000bf45270 */
[----:B------:R-:W-:Y:S01]  /*1710*/  UISETP.NE.AND UP1, UPT, UR10, 0x1, UPT ;  /* 0x000000010a00788c */ /* 0x000fe2000bf25270 */
[----:B------:R-:W-:-:S02]  /*1720*/  UMOV UR6, UR7 ;  /* 0x0000000700067c82 */ /* 0x000fc40008000000 */
[----:B------:R-:W-:Y:S01]  /*1730*/  UMOV UR4, UR5 ;  /* 0x0000000500047c82 */ /* 0x000fe20008000000 */
[----:B------:R-:W-:Y:S02]  /*1740*/  USHF.R.U32.HI UR6, URZ, UR9, UR6 ;  /* 0x00000009ff067299 */ /* 0x000fe40008011606 */
[----:B---3--:R-:W-:Y:S02]  /*1750*/  USHF.R.U32.HI UR4, URZ, UR13, UR4 ;  /* 0x0000000dff047299 */ /* 0x008fe40008011604 */
[----:B------:R-:W-:Y:S02]  /*1760*/  USEL UR5, UR20, UR6, !UP2 ;  /* 0x0000000614057287 */ /* 0x000fe4000d000000 */
[----:B------:R-:W-:-:S04]  /*1770*/  USEL UR4, UR21, UR4, !UP1 ;  /* 0x0000000415047287 */ /* 0x000fc8000c800000 */
[----:B------:R-:W-:Y:S02]  /*1780*/  UIADD3 UR6, UPT, UPT, -UR4, UR5, URZ ;  /* 0x0000000504067290 */ /* 0x000fe4000fffe1ff */
[----:B------:R-:W-:Y:S02]  /*1790*/  UIADD3 UR4, UPT, UPT, UR4, -UR5, URZ ;  /* 0x8000000504047290 */ /* 0x000fe4000fffe0ff */
[----:B------:R-:W-:Y:S02]  /*17a0*/  UIMAD UR21, UR6, UR10, UR21 ;  /* 0x0000000a061572a4 */ /* 0x000fe4000f8e0215 */
[----:B------:R-:W-:-:S12]  /*17b0*/  UIMAD UR20, UR4, UR12, UR20 ;  /* 0x0000000c041472a4 */ /* 0x000fd8000f8e0214 */
.L_x_19:
[----:B------:R-:W-:Y:S05]  /*17c0*/  BRA.U !UP5, `(.L_x_20) ;  /* 0x000000010d0c7547 */ /* 0x000fea000b800000 */
[----:B------:R-:W-:Y:S01]  /*17d0*/  UCGABAR_WAIT ;  /* 0x0000000000007dc7 */ /* 0x000fe20008000000 */
[----:B------:R-:W-:Y:S01]  /*17e0*/  CCTL.IVALL ;  /* 0x00000000ff00798f */ /* 0x000fe20002000000 */
[----:B------:R-:W-:Y:S05]  /*17f0*/  BRA `(.L_x_21) ;  /* 0x0000000000047947 */ /* 0x000fea0003800000 */
.L_x_20:
[----:B------:R-:W-:Y:S06]  /*1800*/  BAR.SYNC.DEFER_BLOCKING 0x0 ;  /* 0x0000000000007b1d */ /* 0x000fec0000010000 */
.L_x_21:
[----:B------:R-:W-:Y:S05]  /*1810*/  BRA.U UP0, `(.L_x_22) ;  /* 0x0000001500f47547 */ /* 0x000fea000b800000 */
[----:B------:R-:W1:Y:S01]  /*1820*/  LDCU UR6, c[0x0][0x38c] ;  /* 0x00007180ff0677ac */ /* 0x000e620008000800 */
[----:B------:R-:W-:Y:S01]  /*1830*/  PLOP3.LUT P1, PT, PT, PT, UP3, 0x80, 0x8 ;  /* 0x000000000008781c */ /* 0x000fe20003f2f038 */
[----:B------:R-:W-:Y:S01]  /*1840*/  IMAD.MOV.U32 R12, RZ, RZ, 0x1 ;  /* 0x00000001ff0c7424 */ /* 0x000fe200078e00ff */
[----:B------:R-:W-:Y:S01]  /*1850*/  ISETP.NE.AND P2, PT, R3, RZ, P3 ;  /* 0x000000ff0300720c */ /* 0x000fe20001f45270 */
[----:B------:R-:W-:Y:S01]  /*1860*/  USHF.L.U32 UR7, UR22, 0x6, URZ ;  /* 0x0000000616077899 */ /* 0x000fe200080006ff */
[----:B------:R-:W-:Y:S01]  /*1870*/  PLOP3.LUT P1, PT, P1, PT, PT, 0x8, 0x80 ;  /* 0x000000000080781c */ /* 0x000fe20000f2e170 */
[----:B------:R-:W-:Y:S01]  /*1880*/  USHF.L.U32 UR52, UR22, 0x5, URZ ;  /* 0x0000000516347899 */ /* 0x000fe200080006ff */
[----:B------:R-:W-:Y:S01]  /*1890*/  CS2R R10, SRZ ;  /* 0x00000000000a7805 */ /* 0x000fe2000001ff00 */
[----:B------:R-:W-:Y:S01]  /*18a0*/  UISETP.NE.AND UP1, UPT, UR18, URZ, UPT ;  /* 0x000000ff1200728c */ /* 0x000fe2000bf25270 */
[----:B------:R-:W-:Y:S01]  /*18b0*/  IMAD.MOV.U32 R9, RZ, RZ, RZ ;  /* 0x000000ffff097224 */ /* 0x000fe200078e00ff */
[----:B------:R-:W2:Y:S01]  /*18c0*/  LDCU UR46, c[0x0][0x370] ;  /* 0x00006e00ff2e77ac */ /* 0x000ea20008000800 */
[----:B------:R-:W-:Y:S01]  /*18d0*/  IMAD.MOV.U32 R8, RZ, RZ, 0x1 ;  /* 0x00000001ff087424 */ /* 0x000fe200078e00ff */
[----:B------:R-:W3:Y:S01]  /*18e0*/  LDCU.64 UR40, c[0x0][0x348] ;  /* 0x00006900ff2877ac */ /* 0x000ee20008000a00 */
[----:B-1----:R-:W-:-:S02]  /*18f0*/  UIADD3 UR5, UPT, UPT, UR6, 0x3f, URZ ;  /* 0x0000003f06057890 */ /* 0x002fc4000fffe0ff */
[----:B------:R-:W-:Y:S02]  /*1900*/  UIADD3 UR54, UPT, UPT, UR6, 0x7e, URZ ;  /* 0x0000007e06367890 */ /* 0x000fe4000fffe0ff */
[----:B------:R-:W-:Y:S01]  /*1910*/  USHF.R.S32.HI UR4, URZ, 0x1f, UR5 ;  /* 0x0000001fff047899 */ /* 0x000fe20008011405 */
[----:B------:R-:W1:Y:S03]  /*1920*/  LDCU UR45, c[0x0][0x374] ;  /* 0x00006e80ff2d77ac */ /* 0x000e660008000800 */
[----:B------:R-:W-:Y:S02]  /*1930*/  ULEA.HI UR4, UR4, UR5, URZ, 0x6 ;  /* 0x0000000504047291 */ /* 0x000fe4000f8f30ff */
[----:B------:R-:W-:Y:S02]  /*1940*/  UIADD3 UR5, UPT, UPT, UR6, -0x1, URZ ;  /* 0xffffffff06057890 */ /* 0x000fe4000fffe0ff */
[----:B------:R-:W-:-:S02]  /*1950*/  USHF.R.S32.HI UR48, URZ, 0x6, UR4 ;  /* 0x00000006ff307899 */ /* 0x000fc40008011404 */
[----:B------:R-:W-:Y:S02]  /*1960*/  UISETP.GE.U32.AND UP2, UPT, UR5, -0x7f, UPT ;  /* 0xffffff810500788c */ /* 0x000fe4000bf46070 */
[----:B------:R-:W-:Y:S02]  /*1970*/  UISETP.LT.U32.AND UP0, UPT, UR48, 0x8, UPT ;  /* 0x000000083000788c */ /* 0x000fe4000bf01070 */
[----:B------:R-:W-:Y:S02]  /*1980*/  ULOP3.LUT UR5, UR7, 0x40, URZ, 0xc0, !UPT ;  /* 0x0000004007057892 */ /* 0x000fe4000f8ec0ff */
[----:B------:R-:W-:Y:S02]  /*1990*/  USEL UR47, UR48, 0x8, UP0 ;  /* 0x00000008302f7887 */ /* 0x000fe40008000000 */
[----:B------:R-:W-:Y:S02]  /*19a0*/  ULOP3.LUT UR52, UR52, 0x20, URZ, 0xc0, !UPT ;  /* 0x0000002034347892 */ /* 0x000fe4000f8ec0ff */
[----:B------:R-:W-:-:S02]  /*19b0*/  UIADD3 UR4, UPT, UPT, UR47, -0x1, URZ ;  /* 0xffffffff2f047890 */ /* 0x000fc4000fffe0ff */
[----:B------:R-:W-:Y:S02]  /*19c0*/  @UP2 UIADD3 UR4, UPT, UPT, UR47, URZ, URZ ;  /* 0x000000ff2f042290 */ /* 0x000fe4000fffe0ff */
[----:B------:R-:W-:Y:S02]  /*19d0*/  USEL UR31, UR43, 0x2, UP1 ;  /* 0x000000022b1f7887 */ /* 0x000fe40008800000 */
[----:B------:R-:W-:Y:S02]  /*19e0*/  ULEA.HI UR50, UR30, UR5, URZ, 0x1b ;  /* 0x000000051e327291 */ /* 0x000fe4000f8fd8ff */
[----:B------:R-:W-:Y:S02]  /*19f0*/  UIADD3 UR51, UPT, UPT, UR48, -UR47, URZ ;  /* 0x8000002f30337290 */ /* 0x000fe4000fffe0ff */
[----:B------:R-:W-:Y:S02]  /*1a00*/  UIADD3 UR37, UPT, UPT, UR4, 0x1, URZ ;  /* 0x0000000104257890 */ /* 0x000fe4000fffe0ff */
[----:B------:R-:W-:Y:S01]  /*1a10*/  UIADD3 UR49, UPT, UPT, -UR4, URZ, URZ ;  /* 0x000000ff04317290 */ /* 0x000fe2000fffe1ff */
[----:B-123--:R-:W-:-:S11]  /*1a20*/  UMOV UR15, URZ ;  /* 0x000000ff000f7c82 */ /* 0x00efd60008000000 */
.L_x_44:
[----:B------:R-:W-:Y:S01]  /*1a30*/  UISETP.NE.AND UP0, UPT, UR53, URZ, UPT ;  /* 0x000000ff3500728c */ /* 0x000fe2000bf05270 */
[----:B-1----:R-:W1:Y:S08]  /*1a40*/  S2UR UR53, SR_CgaCtaId ;  /* 0x00000000003579c3 */ /* 0x002e700000008800 */
[----:B------:R-:W-:Y:S05]  /*1a50*/  BRA.U UP0, `(.L_x_23) ;  /* 0x0000000100347547 */ /* 0x000fea000b800000 */
[----:B------:R-:W2:Y:S01]  /*1a60*/  S2R R0, SR_CgaCtaId ;  /* 0x0000000000007919 */ /* 0x000ea20000008800 */
[----:B------:R-:W-:Y:S02]  /*1a70*/  MOV R3, 0x400 ;  /* 0x0000040000037802 */ /* 0x000fe40000000f00 */
[----:B------:R-:W-:Y:S02]  /*1a80*/  SHF.L.U32 R2, R8, 0x1f, RZ ;  /* 0x0000001f08027819 */ /* 0x000fe400000006ff */
[----:B--2---:R-:W-:-:S05]  /*1a90*/  LEA R0, R0, R3, 0x18 ;  /* 0x0000000300007211 */ /* 0x004fca00078ec0ff */
[----:B------:R-:W-:-:S04]  /*1aa0*/  IMAD R3, R9, 0x8, R0 ;  /* 0x0000000809037824 */ /* 0x000fc800078e0200 */
[----:B------:R-:W2:Y:S02]  /*1ab0*/  SYNCS.PHASECHK.TRANS64.TRYWAIT P0, [R3+URZ+0x130], R2 ;  /* 0x00013002030075a7 */ /* 0x000ea400080011ff */
[----:B--2---:R-:W-:Y:S05]  /*1ac0*/  @!P0 BRA `(.L_x_24) ;  /* 0x0000006800708947 */ /* 0x004fea0003800000 */
.L_x_139:
[----:B------:R-:W-:Y:S01]  /*1ad0*/  VIADD R9, R9, 0x1 ;  /* 0x0000000109097836 */ /* 0x000fe20000000000 */
[----:B------:R2:W-:Y:S04]  /*1ae0*/  SYNCS.ARRIVE.TRANS64.A1T0 RZ, [R3+URZ+0x120], RZ ;  /* 0x000120ff03ff79a7 */ /* 0x0005e800081000ff */
[----:B------:R-:W-:-:S04]  /*1af0*/  ISETP.NE.AND P0, PT, R9, 0x2, PT ;  /* 0x000000020900780c */ /* 0x000fc80003f05270 */
[----:B------:R-:W-:Y:S02]  /*1b00*/  SEL R9, R9, RZ, P0 ;  /* 0x000000ff09097207 */ /* 0x000fe40000000000 */
[----:B--2---:R-:W-:-:S04]  /*1b10*/  SEL R3, RZ, 0x1, P0 ;  /* 0x00000001ff037807 */ /* 0x004fc80000000000 */
[----:B------:R-:W-:-:S07]  /*1b20*/  LOP3.LUT R8, R8, R3, RZ, 0x3c, !PT ;  /* 0x0000000308087212 */ /* 0x000fce00078e3cff */
.L_x_23:
[----:B------:R-:W-:Y:S01]  /*1b30*/  UMOV UR14, 0x400 ;  /* 0x00000400000e7882 */ /* 0x000fe20000000000 */
[----:B------:R-:W-:Y:S01]  /*1b40*/  SHF.L.U32 R0, R12, 0x1f, RZ ;  /* 0x0000001f0c007819 */ /* 0x000fe200000006ff */
[----:B-1----:R-:W-:Y:S02]  /*1b50*/  ULEA UR14, UR53, UR14, 0x18 ;  /* 0x0000000e350e7291 */ /* 0x002fe4000f8ec0ff */
[----:B------:R-:W-:Y:S02]  /*1b60*/  UISETP.GE.U32.AND UP0, UPT, UR54, 0x7f, UPT ;  /* 0x0000007f3600788c */ /* 0x000fe4000bf06070 */
[----:B------:R-:W-:Y:S02]  /*1b70*/  ULEA UR4, UR15, UR14, 0x3 ;  /* 0x0000000e0f047291 */ /* 0x000fe4000f8e18ff */
[----:B------:R-:W-:Y:S01]  /*1b80*/  ULEA UR19, UR21, UR52, 0x6 ;  /* 0x0000003415137291 */ /* 0x000fe2000f8e30ff */
[----:B------:R-:W-:-:S06]  /*1b90*/  UMOV UR13, URZ ;  /* 0x000000ff000d7c82 */ /* 0x000fcc0008000000 */
[----:B------:R1:W2:Y:S01]  /*1ba0*/  SYNCS.PHASECHK.TRANS64.TRYWAIT P0, [UR4+0x40], R0 ;  /* 0x00004000ff0075a7 */ /* 0x0002a20008001104 */
[----:B------:R-:W-:-:S04]  /*1bb0*/  ULEA.HI UR4, UR20, UR20, URZ, 0x1 ;  /* 0x0000001414047291 */ /* 0x000fc8000f8f08ff */
[----:B------:R-:W-:-:S04]  /*1bc0*/  USHF.L.U32 UR4, UR4, 0x6, URZ ;  /* 0x0000000604047899 */ /* 0x000fc800080006ff */
[----:B------:R-:W-:-:S04]  /*1bd0*/  ULOP3.LUT UR35, UR4, 0xffffff80, URZ, 0xc0, !UPT ;  /* 0xffffff8004237892 */ /* 0x000fc8000f8ec0ff */
[----:B------:R-:W-:Y:S01]  /*1be0*/  UIADD3 UR35, UPT, UPT, UR50, UR35, URZ ;  /* 0x0000002332237290 */ /* 0x000fe2000fffe0ff */
[----:B------:R-:W-:Y:S11]  /*1bf0*/  BRA.U !UP0, `(.L_x_25) ;  /* 0x0000000108f87547 */ /* 0x000ff6000b800000 */
[----:B------:R-:W-:Y:S01]  /*1c00*/  UMOV UR21, UR49 ;  /* 0x0000003100157c82 */ /* 0x000fe20008000000 */
[----:B------:R-:W-:Y:S01]  /*1c10*/  UMOV UR4, UR15 ;  /* 0x0000000f00047c82 */ /* 0x000fe20008000000 */
[----:B------:R-:W-:-:S05]  /*1c20*/  UMOV UR26, 0x20 ;  /* 0x00000020001a7882 */ /* 0x000fca0000000000 */
.L_x_31:
[----:B------:R-:W-:Y:S01]  /*1c30*/  ULEA UR33, UR4, UR14, 0x3 ;  /* 0x0000000e04217291 */ /* 0x000fe2000f8e18ff */
[----:B------:R-:W-:Y:S01]  /*1c40*/  @P3 MOV R2, 0xc000 ;  /* 0x0000c00000023802 */ /* 0x000fe20000000f00 */
[----:B--2-4-:R-:W-:Y:S10]  /*1c50*/  @P0 BRA `(.L_x_26) ;  /* 0x00000000000c0947 */ /* 0x014ff40003800000 */
[----:B------:R-:W-:-:S04]  /*1c60*/  SHF.L.U32 R3, R12, 0x1f, RZ ;  /* 0x0000001f0c037819 */ /* 0x000fc800000006ff */
[----:B------:R-:W2:Y:S02]  /*1c70*/  SYNCS.PHASECHK.TRANS64.TRYWAIT P0, [UR33+0x40], R3 ;  /* 0x00004003ff0075a7 */ /* 0x000ea40008001121 */
[----:B--2---:R-:W-:Y:S05]  /*1c80*/  @!P0 BRA `(.L_x_27) ;  /* 0x0000006800148947 */ /* 0x004fea0003800000 */
.L_x_26:
[----:B------:R2:W-:Y:S01]  /*1c90*/  @P3 SYNCS.ARRIVE.TRANS64 RZ, [UR33], R2 ;  /* 0x00000002ffff39a7 */ /* 0x0005e20008000021 */
[----:B------:R-:W-:Y:S02]  /*1ca0*/  ULOP3.LUT UR5, UR31, 0x2, URZ, 0xfc, !UPT ;  /* 0x000000021f057892 */ /* 0x000fe4000f8efcff */
[----:B------:R-:W-:Y:S02]  /*1cb0*/  UIADD3 UR21, UPT, UPT, UR21, 0x1, URZ ;  /* 0x0000000115157890 */ /* 0x000fe4000fffe0ff */
[----:B------:R-:W-:Y:S02]  /*1cc0*/  UISETP.NE.AND UP0, UPT, UR5, 0x2, UPT ;  /* 0x000000020500788c */ /* 0x000fe4000bf05270 */
[----:B------:R-:W-:-:S07]  /*1cd0*/  UISETP.NE.AND UP2, UPT, UR21, 0x1, UPT ;  /* 0x000000011500788c */ /* 0x000fce000bf45270 */
[----:B------:R-:W-:Y:S05]  /*1ce0*/  BRA.U UP0, `(.L_x_28) ;  /* 0x0000000100047547 */ /* 0x000fea000b800000 */
[----:B------:R-:W-:Y:S05]  /*1cf0*/  BPT.TRAP 0x1 ;  /* 0x000000040000795c */ /* 0x000fea0000300000 */
.L_x_28:
[----:B------:R-:W-:Y:S04]  /*1d00*/  BSSY.RECONVERGENT B0, `(.L_x_29) ;  /* 0x0000003000007945 */ /* 0x000fe80003800200 */
[----:B------:R-:W-:Y:S05]  /*1d10*/  @!P2 BRA `(.L_x_30) ;  /* 0x000000000004a947 */ /* 0x000fea0003800000 */
[----:B------:R-:W-:Y:S05]  /*1d20*/  BPT.TRAP 0x1 ;  /* 0x000000040000795c */ /* 0x000fea0000300000 */
.L_x_30:
[----:B------:R-:W-:Y:S05]  /*1d30*/  BSYNC.RECONVERGENT B0 ;  /* 0x0000000000007941 */ /* 0x000fea0003800200 */
.L_x_29:
[----:B------:R-:W-:Y:S02]  /*1d40*/  UIADD3 UR5, UPT, UPT, UR4, 0x1, URZ ;  /* 0x0000000104057890 */ /* 0x000fe4000fffe0ff */
[----:B------:R-:W-:Y:S02]  /*1d50*/  ULEA UR24, UR4, UR30, 0xc ;  /* 0x0000001e04187291 */ /* 0x000fe4000f8e60ff */
[----:B------:R-:W-:Y:S02]  /*1d60*/  UISETP.NE.AND UP0, UPT, UR5, 0x8, UPT ;  /* 0x000000080500788c */ /* 0x000fe4000bf05270 */
[----:B------:R-:W-:Y:S02]  /*1d70*/  ULEA UR24, UR24, UR14, 0x2 ;  /* 0x0000000e18187291 */ /* 0x000fe4000f8e10ff */
[----:B------:R-:W-:Y:S02]  /*1d80*/  USEL UR6, URZ, 0x1, UP0 ;  /* 0x00000001ff067887 */ /* 0x000fe40008000000 */
[----:B------:R-:W-:-:S02]  /*1d90*/  USEL UR15, UR5, URZ, UP0 ;  /* 0x000000ff050f7287 */ /* 0x000fc40008000000 */
[----:B------:R-:W-:Y:S02]  /*1da0*/  ULEA UR8, UR4, UR14, 0xd ;  /* 0x0000000e04087291 */ /* 0x000fe4000f8e68ff */
[----:B------:R-:W-:Y:S01]  /*1db0*/  ULEA UR5, UR15, UR14, 0x3 ;  /* 0x0000000e0f057291 */ /* 0x000fe2000f8e18ff */
[----:B------:R-:W-:Y:S01]  /*1dc0*/  LOP3.LUT R12, R12, UR6, RZ, 0x3c, !PT ;  /* 0x000000060c0c7c12 */ /* 0x000fe2000f8e3cff */
[----:B------:R-:W-:Y:S02]  /*1dd0*/  UIADD3 UR6, UP1, UPT, UR40, 0x80, URZ ;  /* 0x0000008028067890 */ /* 0x000fe4000ff3e0ff */
[----:B------:R-:W-:Y:S01]  /*1de0*/  UIADD3 UR4, UP0, UPT, UR40, 0x180, URZ ;  /* 0x0000018028047890 */ /* 0x000fe2000ff1e0ff */
[----:B-1----:R-:W-:Y:S01]  /*1df0*/  SHF.L.U32 R0, R12, 0x1f, RZ ;  /* 0x0000001f0c007819 */ /* 0x002fe200000006ff */
[----:B------:R-:W-:Y:S02]  /*1e00*/  UIADD3 UR34, UPT, UPT, UR26, -0x20, URZ ;  /* 0xffffffe01a227890 */ /* 0x000fe4000fffe0ff */
[----:B------:R-:W-:Y:S01]  /*1e10*/  ULOP3.LUT UR33, UR33, 0xfefffff8, URZ, 0xc0, !UPT ;  /* 0xfefffff821217892 */ /* 0x000fe2000f8ec0ff */
[----:B------:R3:W4:Y:S01]  /*1e20*/  SYNCS.PHASECHK.TRANS64.TRYWAIT P0, [UR5+0x40], R0 ;  /* 0x00004000ff0075a7 */ /* 0x0007220008001105 */
[----:B------:R-:W-:-:S02]  /*1e30*/  UIADD3.X UR7, UPT, UPT, URZ, UR41, URZ, UP1, !UPT ;  /* 0x00000029ff077290 */ /* 0x000fc40008ffe4ff */
[----:B------:R-:W-:Y:S02]  /*1e40*/  UIADD3 UR32, UPT, UPT, UR24, 0x6400, URZ ;  /* 0x0000640018207890 */ /* 0x000fe4000fffe0ff */
[----:B------:R-:W-:Y:S02]  /*1e50*/  UPRMT UR13, URZ, 0x5410, UR29 ;  /* 0x00005410ff0d7896 */ /* 0x000fe4000800001d */
[----:B------:R-:W-:Y:S02]  /*1e60*/  UIADD3 UR24, UPT, UPT, UR24, 0x8400, URZ ;  /* 0x0000840018187890 */ /* 0x000fe4000fffe0ff */
[----:B------:R-:W-:Y:S02]  /*1e70*/  UIADD3.X UR5, UPT, UPT, URZ, UR41, URZ, UP0, !UPT ;  /* 0x00000029ff057290 */ /* 0x000fe400087fe4ff */
[----:B------:R-:W-:Y:S02]  /*1e80*/  UIADD3 UR16, UPT, UPT, UR8, 0x26400, URZ ;  /* 0x0002640008107890 */ /* 0x000fe4000fffe0ff */
[----:B------:R-:W-:Y:S01]  /*1e90*/  UIADD3 UR8, UPT, UPT, UR8, 0x27400, URZ ;  /* 0x0002740008087890 */ /* 0x000fe2000fffe0ff */
[----:B------:R-:W-:Y:S01]  /*1ea0*/  UMOV UR22, 0x0 ;  /* 0x0000000000167882 */ /* 0x000fe20000000000 */
[----:B------:R-:W-:Y:S01]  /*1eb0*/  UMOV UR23, 0x10000000 ;  /* 0x1000000000177882 */ /* 0x000fe20000000000 */
[----:B------:R-:W-:Y:S01]  /*1ec0*/  UMOV UR27, UR35 ;  /* 0x00000023001b7c82 */ /* 0x000fe20008000000 */
[----:B------:R-:W-:Y:S01]  /*1ed0*/  UMOV UR28, UR36 ;  /* 0x00000024001c7c82 */ /* 0x000fe20008000000 */
[----:B------:R-:W-:Y:S01]  /*1ee0*/  UMOV UR25, UR33 ;  /* 0x0000002100197c82 */ /* 0x000fe20008000000 */
[----:B------:R-:W-:Y:S01]  /*1ef0*/  UMOV UR20, UR36 ;  /* 0x0000002400147c82 */ /* 0x000fe20008000000 */
[----:B------:R-:W-:Y:S01]  /*1f00*/  UMOV UR17, UR33 ;  /* 0x0000002100117c82 */ /* 0x000fe20008000000 */
[----:B------:R-:W-:Y:S01]  /*1f10*/  UMOV UR18, UR34 ;  /* 0x0000002200127c82 */ /* 0x000fe20008000000 */
[----:B------:R-:W-:Y:S01]  /*1f20*/  UTMALDG.3D.MULTICAST.2CTA [UR32], [UR6], UR13, desc[UR22] ;  /* 0x00001620060073b4 */ /* 0x000fe2000821180d */
[----:B------:R-:W-:Y:S01]  /*1f30*/  UMOV UR10, UR26 ;  /* 0x0000001a000a7c82 */ /* 0x000fe20008000000 */
[----:B------:R-:W-:Y:S01]  /*1f40*/  UMOV UR11, UR19 ;  /* 0x00000013000b7c82 */ /* 0x000fe20008000000 */
[----:B------:R-:W-:Y:S01]  /*1f50*/  UMOV UR12, UR36 ;  /* 0x00000024000c7c82 */ /* 0x000fe20008000000 */
[----:B------:R-:W-:Y:S01]  /*1f60*/  UMOV UR9, UR33 ;  /* 0x0000002100097c82 */ /* 0x000fe20008000000 */
[----:B------:R1:W-:Y:S01]  /*1f70*/  UTMALDG.3D.MULTICAST.2CTA [UR24], [UR6], UR13, desc[UR22] ;  /* 0x00001618060073b4 */ /* 0x0003e2000821180d */
[----:B------:R-:W-:Y:S01]  /*1f80*/  UTMALDG.3D.2CTA [UR16], [UR4], desc[UR22] ;  /* 0x00001610040075b4 */ /* 0x000fe20008211000 */
[----:B------:R2:W-:Y:S01]  /*1f90*/  UTMALDG.3D.2CTA [UR8], [UR4], desc[UR22] ;  /* 0x00001608040075b4 */ /* 0x0005e20008211000 */
[----:B-1----:R-:W-:Y:S01]  /*1fa0*/  UIADD3 UR26, UPT, UPT, UR26, 0x40, URZ ;  /* 0x000000401a1a7890 */ /* 0x002fe2000fffe0ff */
[----:B------:R-:W-:Y:S01]  /*1fb0*/  UMOV UR13, UR37 ;  /* 0x00000025000d7c82 */ /* 0x000fe20008000000 */
[----:B--2---:R-:W-:Y:S01]  /*1fc0*/  UMOV UR4, UR15 ;  /* 0x0000000f00047c82 */ /* 0x004fe20008000000 */
[----:B---3--:R-:W-:Y:S09]  /*1fd0*/  BRA.U UP2, `(.L_x_31) ;  /* 0xfffffffd02147547 */ /* 0x008ff2000b83ffff */
.L_x_25:
[----:B------:R-:W-:Y:S01]  /*1fe0*/  ULEA UR4, UR15, UR14, 0x3 ;  /* 0x0000000e0f047291 */ /* 0x000fe2000f8e18ff */
[----:B-1----:R-:W-:Y:S01]  /*1ff0*/  SHF.L.U32 R0, R12, 0x1f, RZ ;  /* 0x0000001f0c007819 */ /* 0x002fe200000006ff */
[----:B------:R-:W-:Y:S01]  /*2000*/  @!P1 SYNCS.ARRIVE.TRANS64.A1T0 RZ, [UR14+0xb8], RZ ;  /* 0x0000b8ffffff99a7 */ /* 0x000fe2000810000e */
[----:B------:R-:W-:-:S06]  /*2010*/  UISETP.GT.AND UP0, UPT, UR48, UR47, UPT ;  /* 0x0000002f3000728c */ /* 0x000fcc000bf04270 */
[----:B------:R1:W3:Y:S03]  /*2020*/  SYNCS.PHASECHK.TRANS64.TRYWAIT P1, [UR4+0x40], R0 ;  /* 0x00004000ff0075a7 */ /* 0x0002e60008021104 */
[----:B------:R-:W-:Y:S05]  /*2030*/  BRA.U !UP0, `(.L_x_32) ;  /* 0x0000000508047547 */ /* 0x000fea000b800000 */
[----:B------:R-:W-:Y:S01]  /*2040*/  UIADD3 UR21, UPT, UPT, UR51, UR13, URZ ;  /* 0x0000000d33157290 */ /* 0x000fe2000fffe0ff */
[----:B------:R-:W-:-:S11]  /*2050*/  UMOV UR6, UR15 ;  /* 0x0000000f00067c82 */ /* 0x000fd60008000000 */
.L_x_40:
[----:B------:R-:W-:Y:S01]  /*2060*/  ULEA UR7, UR6, UR14, 0x3 ;  /* 0x0000000e06077291 */ /* 0x000fe2000f8e18ff */
[----:B---3--:R-:W-:Y:S01]  /*2070*/  @P3 MOV R2, 0xc000 ;  /* 0x0000c00000023802 */ /* 0x008fe20000000f00 */
[----:B--23--:R-:W-:Y:S10]  /*2080*/  @P1 BRA `(.L_x_33) ;  /* 0x00000000000c1947 */ /* 0x00cff40003800000 */
[----:B------:R-:W-:-:S04]  /*2090*/  SHF.L.U32 R3, R12, 0x1f, RZ ;  /* 0x0000001f0c037819 */ /* 0x000fc800000006ff */
[----:B--2-4-:R-:W2:Y:S02]  /*20a0*/  SYNCS.PHASECHK.TRANS64.TRYWAIT P0, [UR7+0x40], R3 ;  /* 0x00004003ff0075a7 */ /* 0x014ea40008001107 */
[----:B--2---:R-:W-:Y:S05]  /*20b0*/  @!P0 BRA `(.L_x_34) ;  /* 0x0000006400208947 */ /* 0x004fea0003800000 */
.L_x_33:
[----:B------:R3:W-:Y:S01]  /*20c0*/  @P3 SYNCS.ARRIVE.TRANS64 RZ, [UR7], R2 ;  /* 0x00000002ffff39a7 */ /* 0x0007e20008000007 */
[----:B------:R-:W-:-:S04]  /*20d0*/  ULOP3.LUT UR4, UR31, 0x2, URZ, 0xfc, !UPT ;  /* 0x000000021f047892 */ /* 0x000fc8000f8efcff */
[----:B------:R-:W-:-:S09]  /*20e0*/  UISETP.NE.AND UP0, UPT, UR4, 0x2, UPT ;  /* 0x000000020400788c */ /* 0x000fd2000bf05270 */
[----:B------:R-:W-:Y:S05]  /*20f0*/  BRA.U UP0, `(.L_x_35) ;  /* 0x0000000100047547 */ /* 0x000fea000b800000 */
[----:B------:R-:W-:Y:S05]  /*2100*/  BPT.TRAP 0x1 ;  /* 0x000000040000795c */ /* 0x000fea0000300000 */
.L_x_35:
[----:B------:R-:W-:Y:S04]  /*2110*/  BSSY.RECONVERGENT B0, `(.L_x_36) ;  /* 0x0000003000007945 */ /* 0x000fe80003800200 */
[----:B------:R-:W-:Y:S05]  /*2120*/  @!P2 BRA `(.L_x_37) ;  /* 0x000000000004a947 */ /* 0x000fea0003800000 */
[----:B------:R-:W-:Y:S05]  /*2130*/  BPT.TRAP 0x1 ;  /* 0x000000040000795c */ /* 0x000fea0000300000 */
.L_x_37:
[----:B------:R-:W-:Y:S05]  /*2140*/  BSYNC.RECONVERGENT B0 ;  /* 0x0000000000007941 */ /* 0x000fea0003800200 */
.L_x_36:
[----:B------:R-:W-:Y:S01]  /*2150*/  UIADD3 UR4, UPT, UPT, UR6, 0x1, URZ ;  /* 0x0000000106047890 */ /* 0x000fe2000fffe0ff */
[----:B------:R-:W-:Y:S01]  /*2160*/  BSSY.RECONVERGENT B0, `(.L_x_38) ;  /* 0x000002a000007945 */ /* 0x000fe20003800200 */
[----:B--2-4-:R-:W-:Y:S02]  /*2170*/  ELECT P0, URZ, PT ;  /* 0x0000000000ff782f */ /* 0x014fe40003800000 */
[----:B------:R-:W-:-:S04]  /*2180*/  UISETP.NE.AND UP0, UPT, UR4, 0x8, UPT ;  /* 0x000000080400788c */ /* 0x000fc8000bf05270 */
[----:B------:R-:W-:Y:S02]  /*2190*/  USEL UR5, URZ, 0x1, UP0 ;  /* 0x00000001ff057887 */ /* 0x000fe40008000000 */
[----:B------:R-:W-:-:S04]  /*21a0*/  USEL UR15, UR4, URZ, UP0 ;  /* 0x000000ff040f7287 */ /* 0x000fc80008000000 */
[----:B------:R-:W-:Y:S01]  /*21b0*/  ULEA UR4, UR15, UR14, 0x3 ;  /* 0x0000000e0f047291 */ /* 0x000fe2000f8e18ff */
[----:B------:R-:W-:-:S04]  /*21c0*/  LOP3.LUT R12, R12, UR5, RZ, 0x3c, !PT ;  /* 0x000000050c0c7c12 */ /* 0x000fc8000f8e3cff */
[----:B-1----:R-:W-:-:S04]  /*21d0*/  SHF.L.U32 R0, R12, 0x1f, RZ ;  /* 0x0000001f0c007819 */ /* 0x002fc800000006ff */
[----:B------:R1:W2:Y:S01]  /*21e0*/  SYNCS.PHASECHK.TRANS64.TRYWAIT P1, [UR4+0x40], R0 ;  /* 0x00004000ff0075a7 */ /* 0x0002a20008021104 */
[----:B------:R-:W-:Y:S05]  /*21f0*/  @!P0 BRA `(.L_x_39) ;  /* 0x0000000000808947 */ /* 0x000fea0003800000 */
[----:B------:R-:W-:Y:S02]  /*2200*/  ULEA UR24, UR6, UR30, 0xc ;  /* 0x0000001e06187291 */ /* 0x000fe4000f8e60ff */
[----:B------:R-:W-:Y:S02]  /*2210*/  UIADD3 UR4, UP1, UPT, UR40, 0x80, URZ ;  /* 0x0000008028047890 */ /* 0x000fe4000ff3e0ff */
[----:B------:R-:W-:Y:S02]  /*2220*/  ULEA UR24, UR24, UR14, 0x2 ;  /* 0x0000000e18187291 */ /* 0x000fe4000f8e10ff */
[----:B------:R-:W-:Y:S02]  /*2230*/  USHF.L.U32 UR34, UR13, 0x6, URZ ;  /* 0x000000060d227899 */ /* 0x000fe400080006ff */
[----:B------:R-:W-:Y:S02]  /*2240*/  ULEA UR8, UR6, UR14, 0xd ;  /* 0x0000000e06087291 */ /* 0x000fe4000f8e68ff */
[----:B------:R-:W-:-:S02]  /*2250*/  UIADD3 UR22, UP0, UPT, UR40, 0x180, URZ ;  /* 0x0000018028167890 */ /* 0x000fc4000ff1e0ff */
[----:B------:R-:W-:Y:S02]  /*2260*/  ULOP3.LUT UR33, UR7, 0xfefffff8, URZ, 0xc0, !UPT ;  /* 0xfefffff807217892 */ /* 0x000fe4000f8ec0ff */
[----:B------:R-:W-:Y:S02]  /*2270*/  UIADD3.X UR5, UPT, UPT, URZ, UR41, URZ, UP1, !UPT ;  /* 0x00000029ff057290 */ /* 0x000fe40008ffe4ff */
[----:B------:R-:W-:Y:S02]  /*2280*/  UIADD3 UR32, UPT, UPT, UR24, 0x6400, URZ ;  /* 0x0000640018207890 */ /* 0x000fe4000fffe0ff */
[----:B------:R-:W-:Y:S02]  /*2290*/  UPRMT UR10, URZ, 0x5410, UR29 ;  /* 0x00005410ff0a7896 */ /* 0x000fe4000800001d */
[----:B------:R-:W-:Y:S02]  /*22a0*/  UIADD3 UR26, UPT, UPT, UR34, 0x20, URZ ;  /* 0x00000020221a7890 */ /* 0x000fe4000fffe0ff */
[----:B------:R-:W-:-:S02]  /*22b0*/  UIADD3 UR24, UPT, UPT, UR24, 0x8400, URZ ;  /* 0x0000840018187890 */ /* 0x000fc4000fffe0ff */
        /* <DEDUP_REMOVED lines=13> */
[----:B------:R-:W-:Y:S01]  /*2390*/  UMOV UR12, UR36 ;  /* 0x00000024000c7c82 */ /* 0x000fe20008000000 */
[----:B------:R-:W-:Y:S01]  /*23a0*/  UMOV UR9, UR33 ;  /* 0x0000002100097c82 */ /* 0x000fe20008000000 */
[----:B------:R4:W-:Y:S01]  /*23b0*/  UTMALDG.3D.MULTICAST.2CTA [UR24], [UR4], UR10, desc[UR38] ;  /* 0x00002618040073b4 */ /* 0x0009e2000821180a */
[----:B------:R1:W-:Y:S01]  /*23c0*/  UTMALDG.3D.2CTA [UR16], [UR22], desc[UR38] ;  /* 0x00002610160075b4 */ /* 0x0003e20008211000 */
[----:B----4-:R-:W-:-:S02]  /*23d0*/  UMOV UR10, UR26 ;  /* 0x0000001a000a7c82 */ /* 0x010fc40008000000 */
[----:B------:R1:W-:Y:S02]  /*23e0*/  UTMALDG.3D.2CTA [UR8], [UR22], desc[UR38] ;  /* 0x00002608160075b4 */ /* 0x0003e40008211000 */
[----:B-1----:R-:W-:Y:S01]  /*23f0*/  NOP ;  /* 0x0000000000007918 */ /* 0x002fe20000000000 */
.L_x_39:
[----:B------:R-:W-:Y:S05]  /*2400*/  BSYNC.RECONVERGENT B0 ;  /* 0x0000000000007941 */ /* 0x000fea0003800200 */
.L_x_38:
[----:B------:R-:W-:Y:S01]  /*2410*/  UIADD3 UR13, UPT, UPT, UR13, 0x1, URZ ;  /* 0x000000010d0d7890 */ /* 0x000fe2000fffe0ff */
[----:B------:R-:W-:-:S03]  /*2420*/  UMOV UR6, UR15 ;  /* 0x0000000f00067c82 */ /* 0x000fc60008000000 */
[----:B------:R-:W-:-:S09]  /*2430*/  UISETP.NE.AND UP0, UPT, UR13, UR21, UPT ;  /* 0x000000150d00728c */ /* 0x000fd2000bf05270 */
[----:B------:R-:W-:Y:S05]  /*2440*/  BRA.U UP0, `(.L_x_40) ;  /* 0xfffffffd00047547 */ /* 0x000fea000b83ffff */
.L_x_32:
[C---:B------:R-:W-:Y:S01]  /*2450*/  LEA R3, R11.reuse, UR14, 0x3 ;  /* 0x0000000e0b037c11 */ /* 0x040fe2000f8e18ff */
[----:B------:R-:W-:Y:S01]  /*2460*/  NOP ;  /* 0x0000000000007918 */ /* 0x000fe20000000000 */
[----:B-1----:R-:W-:Y:S02]  /*2470*/  SHF.L.U32 R0, R10, 0x1f, RZ ;  /* 0x0000001f0a007819 */ /* 0x002fe400000006ff */
[----:B------:R-:W-:Y:S02]  /*2480*/  LEA R5, R11, UR14, 0x4 ;  /* 0x0000000e0b057c11 */ /* 0x000fe4000f8e20ff */
[----:B--2-4-:R-:W1:Y:S02]  /*2490*/  SYNCS.PHASECHK.TRANS64.TRYWAIT P0, [R3+URZ+0xc0], R0 ;  /* 0x0000c000030075a7 */ /* 0x014e6400080011ff */
[----:B-1----:R-:W-:Y:S05]  /*24a0*/  @!P0 BRA `(.L_x_41) ;  /* 0x00000060003c8947 */ /* 0x002fea0003800000 */
.L_x_142:
[----:B------:R-:W2:Y:S01]  /*24b0*/  LDS.128 R4, [R5+0x150] ;  /* 0x0001500005047984 */ /* 0x000ea20000000c00 */
[----:B------:R-:W-:Y:S01]  /*24c0*/  UISETP.GE.AND UP0, UPT, UR42, 0x1, UPT ;  /* 0x000000012a00788c */ /* 0x000fe2000bf06270 */
[----:B------:R-:W-:Y:S01]  /*24d0*/  @!PT LDS RZ, [RZ] ;  /* 0x00000000fffff984 */ /* 0x000fe20000000800 */
[----:B------:R-:W-:Y:S01]  /*24e0*/  @!PT LDS RZ, [RZ] ;  /* 0x00000000fffff984 */ /* 0x000fe20000000800 */
[----:B------:R-:W-:Y:S01]  /*24f0*/  @!PT LDS RZ, [RZ] ;  /* 0x00000000fffff984 */ /* 0x000fe20000000800 */
[----:B------:R-:W-:Y:S01]  /*2500*/  @!PT LDS RZ, [RZ] ;  /* 0x00000000fffff984 */ /* 0x000fe20000000800 */
[----:B------:R4:W-:Y:S06]  /*2510*/  MEMBAR.ALL.CTA ;  /* 0x0000000000007992 */ /* 0x0009ec0000008000 */
[----:B----4-:R-:W4:Y:S01]  /*2520*/  FENCE.VIEW.ASYNC.S ;  /* 0x00000000000073c6 */ /* 0x010f220000000000 */
[----:B--2---:R-:W-:-:S13]  /*2530*/  LOP3.LUT P0, RZ, R6, 0x1, RZ, 0xc0, !PT ;  /* 0x0000000106ff7812 */ /* 0x004fda000780c0ff */
[----:B----4-:R-:W-:Y:S01]  /*2540*/  VOTEU.ANY UP1, P0 ;  /* 0x0000000000ff7886 */ /* 0x010fe20000020100 */
[----:B------:R-:W-:-:S13]  /*2550*/  PLOP3.LUT P0, PT, PT, PT, UP1, 0x80, 0x8 ;  /* 0x000000000008781c */ /* 0x000fda0003f0f018 */
[----:B-1----:R-:W-:Y:S02]  /*2560*/  @P0 LOP3.LUT R0, R5, 0xffff, RZ, 0xc0, !PT ;  /* 0x0000ffff05000812 */ /* 0x002fe400078ec0ff */
[----:B---3--:R-:W-:Y:S02]  /*2570*/  @P0 MOV R2, R4 ;  /* 0x0000000400020202 */ /* 0x008fe40000000f00 */
[----:B------:R-:W-:Y:S01]  /*2580*/  @P0 R2UR UR5, R0 ;  /* 0x00000000000502ca */ /* 0x000fe200000e0000 */
[----:B------:R-:W-:Y:S01]  /*2590*/  VIADD R0, R3, 0xd0 ;  /* 0x000000d003007836 */ /* 0x000fe20000000000 */
[----:B------:R-:W-:Y:S02]  /*25a0*/  @P0 SHF.R.U32.HI R4, RZ, 0x10, R5 ;  /* 0x00000010ff040819 */ /* 0x000fe40000011605 */
[----:B------:R-:W-:Y:S02]  /*25b0*/  @P0 R2UR UR6, R2 ;  /* 0x00000000020602ca */ /* 0x000fe400000e0000 */
[----:B------:R-:W-:-:S02]  /*25c0*/  PRMT R0, RZ, 0x654, R0 ;  /* 0x00000654ff007816 */ /* 0x000fc40000000000 */
[----:B------:R-:W-:Y:S02]  /*25d0*/  @P0 R2UR UR4, R4 ;  /* 0x00000000040402ca */ /* 0x000fe400000e0000 */
[----:B------:R1:W-:Y:S03]  /*25e0*/  SYNCS.ARRIVE.TRANS64.RED.A1T0 RZ, [R0+URZ], RZ ;  /* 0x000000ff00ff79a7 */ /* 0x0003e600081004ff */
[----:B------:R-:W-:-:S04]  /*25f0*/  @UP1 UMOV UR43, UR5 ;  /* 0x00000005002b1c82 */ /* 0x000fc80008000000 */
[----:B------:R-:W-:-:S04]  /*2600*/  @UP1 UMOV UR44, UR6 ;  /* 0x00000006002c1c82 */ /* 0x000fc80008000000 */
[----:B------:R-:W-:Y:S01]  /*2610*/  @UP1 UMOV UR36, UR4 ;  /* 0x0000000400241c82 */ /* 0x000fe20008000000 */
[----:B------:R-:W-:Y:S05]  /*2620*/  BRA.U !UP0, `(.L_x_42) ;  /* 0x0000000108d47547 */ /* 0x000fea000b800000 */
[----:B------:R-:W2:Y:S01]  /*2630*/  LDCU.128 UR16, c[0x0][0xb10] ;  /* 0x00016200ff1077ac */ /* 0x000ea20008000c00 */
[----:B------:R-:W3:Y:S01]  /*2640*/  LDCU UR23, c[0x0][0xb20] ;  /* 0x00016400ff1777ac */ /* 0x000ee20008000800 */
[----:B------:R-:W4:Y:S01]  /*2650*/  LDCU UR22, c[0x0][0xb0c] ;  /* 0x00016180ff1677ac */ /* 0x000f220008000800 */
[----:B------:R-:W1:Y:S01]  /*2660*/  LDCU.64 UR8, c[0x0][0xb28] ;  /* 0x00016500ff0877ac */ /* 0x000e620008000a00 */
[----:B------:R-:W-:Y:S02]  /*2670*/  UISETP.NE.AND UP3, UPT, UR42, 0x1, UPT ;  /* 0x000000012a00788c */ /* 0x000fe4000bf65270 */
[----:B--2---:R-:W-:Y:S02]  /*2680*/  UIMAD.WIDE.U32 UR6, UR45, UR19, URZ ;  /* 0x000000132d0672a5 */ /* 0x004fe4000f8e00ff */
[----:B------:R-:W-:Y:S02]  /*2690*/  UIMAD.WIDE.U32 UR4, UR46, UR16, URZ ;  /* 0x000000102e0472a5 */ /* 0x000fe4000f8e00ff */
[----:B------:R-:W-:-:S02]  /*26a0*/  UISETP.NE.AND UP0, UPT, UR18, 0x1, UPT ;  /* 0x000000011200788c */ /* 0x000fc4000bf05270 */
[----:B------:R-:W-:Y:S01]  /*26b0*/  UIMAD.WIDE.U32 UR20, UR43, UR19, URZ ;  /* 0x000000132b1472a5 */ /* 0x000fe2000f8e00ff */
[----:B------:R-:W-:Y:S02]  /*26c0*/  UMOV UR6, UR7 ;  /* 0x0000000700067c82 */ /* 0x000fe40008000000 */
[----:B------:R-:W-:Y:S01]  /*26d0*/  UMOV UR4, UR5 ;  /* 0x0000000500047c82 */ /* 0x000fe20008000000 */
[----:B---3--:R-:W-:Y:S02]  /*26e0*/  USHF.R.U32.HI UR6, URZ, UR23, UR6 ;  /* 0x00000017ff067299 */ /* 0x008fe40008011606 */
[----:B----4-:R-:W-:Y:S02]  /*26f0*/  UISETP.NE.AND UP2, UPT, UR22, 0x1, UPT ;  /* 0x000000011600788c */ /* 0x010fe4000bf45270 */
[----:B------:R-:W-:Y:S02]  /*2700*/  USHF.R.U32.HI UR4, URZ, UR17, UR4 ;  /* 0x00000011ff047299 */ /* 0x000fe40008011604 */
[----:B------:R-:W-:-:S02]  /*2710*/  USEL UR5, UR45, UR6, !UP0 ;  /* 0x000000062d057287 */ /* 0x000fc4000c000000 */
[----:B------:R-:W-:Y:S02]  /*2720*/  USEL UR6, UR46, UR4, !UP2 ;  /* 0x000000042e067287 */ /* 0x000fe4000d000000 */
[----:B-1----:R-:W-:Y:S01]  /*2730*/  UIMAD.WIDE.U32 UR10, UR5, UR8, URZ ;  /* 0x00000008050a72a5 */ /* 0x002fe2000f8e00ff */
[----:B------:R-:W-:Y:S01]  /*2740*/  UMOV UR4, UR21 ;  /* 0x0000001500047c82 */ /* 0x000fe20008000000 */
[----:B------:R-:W-:Y:S02]  /*2750*/  UIMAD.WIDE.U32 UR12, UR44, UR16, URZ ;  /* 0x000000102c0c72a5 */ /* 0x000fe4000f8e00ff */
[----:B------:R-:W-:-:S03]  /*2760*/  UIMAD.WIDE.U32 UR20, UR6, UR8, URZ ;  /* 0x00000008061472a5 */ /* 0x000fc6000f8e00ff */
[----:B------:R-:W-:Y:S01]  /*2770*/  UMOV UR10, UR11 ;  /* 0x0000000b000a7c82 */ /* 0x000fe20008000000 */
[----:B------:R-:W-:Y:S02]  /*2780*/  USHF.R.U32.HI UR4, URZ, UR23, UR4 ;  /* 0x00000017ff047299 */ /* 0x000fe40008011604 */
[----:B------:R-:W-:Y:S01]  /*2790*/  @UP3 USHF.R.U32.HI UR5, URZ, UR9, UR10 ;  /* 0x00000009ff053299 */ /* 0x000fe2000801160a */
[----:B------:R-:W-:Y:S01]  /*27a0*/  UMOV UR12, UR13 ;  /* 0x0000000d000c7c82 */ /* 0x000fe20008000000 */
[----:B------:R-:W-:Y:S01]  /*27b0*/  UMOV UR20, UR21 ;  /* 0x0000001500147c82 */ /* 0x000fe20008000000 */
[----:B------:R-:W-:Y:S02]  /*27c0*/  USHF.R.U32.HI UR17, URZ, UR17, UR12 ;  /* 0x00000011ff117299 */ /* 0x000fe4000801160c */
[----:B------:R-:W-:Y:S02]  /*27d0*/  USEL UR4, UR43, UR4, !UP0 ;  /* 0x000000042b047287 */ /* 0x000fe4000c000000 */
[----:B------:R-:W-:-:S02]  /*27e0*/  @UP3 USHF.R.U32.HI UR6, URZ, UR9, UR20 ;  /* 0x00000009ff063299 */ /* 0x000fc40008011614 */
[----:B------:R-:W-:Y:S02]  /*27f0*/  UIMAD UR7, UR42, UR5, URZ ;  /* 0x000000052a0772a4 */ /* 0x000fe4000f8e02ff */
[----:B------:R-:W-:Y:S02]  /*2800*/  USEL UR5, UR44, UR17, !UP2 ;  /* 0x000000112c057287 */ /* 0x000fe4000d000000 */
[----:B------:R-:W-:Y:S02]  /*2810*/  UIMAD UR10, UR42, UR6, URZ ;  /* 0x000000062a0a72a4 */ /* 0x000fe4000f8e02ff */
[----:B------:R-:W-:Y:S02]  /*2820*/  UISETP.GE.AND UP0, UPT, UR4, UR7, UPT ;  /* 0x000000070400728c */ /* 0x000fe4000bf06270 */
[----:B------:R-:W-:Y:S02]  /*2830*/  UIMAD.WIDE.U32 UR12, UR4, UR8, URZ ;  /* 0x00000008040c72a5 */ /* 0x000fe4000f8e00ff */
[----:B------:R-:W-:-:S02]  /*2840*/  UISETP.GE.OR UP0, UPT, UR5, UR10, UP0 ;  /* 0x0000000a0500728c */ /* 0x000fc40008706670 */
        /* <DEDUP_REMOVED lines=19> */
.L_x_42:
[----:B------:R-:W2:Y:S02]  /*2980*/  LDCU UR4, c[0x0][0xb30] ;  /* 0x00016600ff0477ac */ /* 0x000ea40008000800 */
[----:B--2---:R-:W-:-:S09]  /*2990*/  UISETP.NE.AND UP0, UPT, UR4, 0x1, UPT ;  /* 0x000000010400788c */ /* 0x004fd2000bf05270 */
[----:B------:R-:W-:Y:S05]  /*29a0*/  BRA.U UP0, `(.L_x_43) ;  /* 0x0000000100447547 */ /* 0x000fea000b800000 */
[----:B------:R-:W2:Y:S01]  /*29b0*/  LDCU.128 UR8, c[0x0][0xb10] ;  /* 0x00016200ff0877ac */ /* 0x000ea20008000c00 */
[----:B------:R-:W3:Y:S01]  /*29c0*/  LDCU UR12, c[0x0][0xb0c] ;  /* 0x00016180ff0c77ac */ /* 0x000ee20008000800 */
[----:B------:R-:W4:Y:S01]  /*29d0*/  LDCU UR13, c[0x0][0xb20] ;  /* 0x00016400ff0d77ac */ /* 0x000f220008000800 */
[----:B--2---:R-:W-:Y:S02]  /*29e0*/  UIMAD.WIDE.U32 UR6, UR44, UR8, URZ ;  /* 0x000000082c0672a5 */ /* 0x004fe4000f8e00ff */
[----:B------:R-:W-:Y:S02]  /*29f0*/  UIMAD.WIDE.U32 UR4, UR43, UR11, URZ ;  /* 0x0000000b2b0472a5 */ /* 0x000fe4000f8e00ff */
[----:B---3--:R-:W-:Y:S02]  /*2a00*/  UISETP.NE.AND UP2, UPT, UR12, 0x1, UPT ;  /* 0x000000010c00788c */ /* 0x008fe4000bf45270 */
[----:B------:R-:W-:Y:S01]  /*2a10*/  UISETP.NE.AND UP0, UPT, UR10, 0x1, UPT ;  /* 0x000000010a00788c */ /* 0x000fe2000bf05270 */
[----:B------:R-:W-:-:S02]  /*2a20*/  UMOV UR6, UR7 ;  /* 0x0000000700067c82 */ /* 0x000fc40008000000 */
[----:B------:R-:W-:Y:S01]  /*2a30*/  UMOV UR4, UR5 ;  /* 0x0000000500047c82 */ /* 0x000fe20008000000 */
[----:B------:R-:W-:Y:S02]  /*2a40*/  USHF.R.U32.HI UR9, URZ, UR9, UR6 ;  /* 0x00000009ff097299 */ /* 0x000fe40008011606 */
[----:B----4-:R-:W-:Y:S02]  /*2a50*/  USHF.R.U32.HI UR4, URZ, UR13, UR4 ;  /* 0x0000000dff047299 */ /* 0x010fe40008011604 */
[----:B------:R-:W-:Y:S02]  /*2a60*/  USEL UR5, UR44, UR9, !UP2 ;  /* 0x000000092c057287 */ /* 0x000fe4000d000000 */
[----:B------:R-:W-:-:S04]  /*2a70*/  USEL UR4, UR43, UR4, !UP0 ;  /* 0x000000042b047287 */ /* 0x000fc8000c000000 */
[----:B------:R-:W-:Y:S02]  /*2a80*/  UIADD3 UR6, UPT, UPT, UR5, -UR4, URZ ;  /* 0x8000000405067290 */ /* 0x000fe4000fffe0ff */
[----:B------:R-:W-:Y:S02]  /*2a90*/  UIADD3 UR4, UPT, UPT, -UR5, UR4, URZ ;  /* 0x0000000405047290 */ /* 0x000fe4000fffe1ff */
[----:B------:R-:W-:Y:S02]  /*2aa0*/  UIMAD UR43, UR6, UR10, UR43 ;  /* 0x0000000a062b72a4 */ /* 0x000fe4000f8e022b */
[----:B------:R-:W-:-:S12]  /*2ab0*/  UIMAD UR44, UR4, UR12, UR44 ;  /* 0x0000000c042c72a4 */ /* 0x000fd8000f8e022c */
.L_x_43:
[----:B------:R-:W-:Y:S01]  /*2ac0*/  VIADD R11, R11, 0x1 ;  /* 0x000000010b0b7836 */ /* 0x000fe20000000000 */
[----:B------:R-:W-:Y:S02]  /*2ad0*/  R2UR UR5, R59 ;  /* 0x000000003b0572ca */ /* 0x000fe400000e0000 */
[----:B------:R-:W-:Y:S02]  /*2ae0*/  R2UR UR4, R58 ;  /* 0x000000003a0472ca */ /* 0x000fe400000e0000 */
[C---:B------:R-:W-:Y:S02]  /*2af0*/  ISETP.NE.AND P0, PT, R11.reuse, 0x2, PT ;  /* 0x000000020b00780c */ /* 0x040fe40003f05270 */
[----:B------:R-:W-:Y:S02]  /*2b00*/  PLOP3.LUT P1, PT, PT, PT, PT, 0x80, 0x8 ;  /* 0x000000000008781c */ /* 0x000fe40003f2f070 */
[----:B------:R-:W-:Y:S02]  /*2b10*/  SEL R3, RZ, 0x1, P0 ;  /* 0x00000001ff037807 */ /* 0x000fe40000000000 */
[----:B------:R-:W-:-:S02]  /*2b20*/  SEL R11, R11, RZ, P0 ;  /* 0x000000ff0b0b7207 */ /* 0x000fc40000000000 */
[----:B------:R-:W-:Y:S01]  /*2b30*/  LOP3.LUT R10, R10, R3, RZ, 0x3c, !PT ;  /* 0x000000030a0a7212 */ /* 0x000fe200078e3cff */
[----:B------:R-:W-:Y:S02]  /*2b40*/  UIADD3 UR20, UPT, UPT, UR44, UR5, URZ ;  /* 0x000000052c147290 */ /* 0x000fe4000fffe0ff */
[----:B------:R-:W-:Y:S01]  /*2b50*/  UIADD3 UR21, UPT, UPT, UR43, UR4, URZ ;  /* 0x000000042b157290 */ /* 0x000fe2000fffe0ff */
[----:B------:R-:W-:Y:S11]  /*2b60*/  BRA.U UP1, `(.L_x_44) ;  /* 0xffffffed01b07547 */ /* 0x000ff6000b83ffff */
[----:B------:R-:W-:Y:S01]  /*2b70*/  UIADD3 UR14, UPT, UPT, UR14, 0x40, URZ ;  /* 0x000000400e0e7890 */ /* 0x000fe2000fffe0ff */
[----:B------:R-:W-:-:S03]  /*2b80*/  SHF.L.U32 R3, R12, 0x1f, RZ ;  /* 0x0000001f0c037819 */ /* 0x000fc600000006ff */
[----:B------:R-:W-:-:S09]  /*2b90*/  ULEA UR4, UR15, UR14, 0x3 ;  /* 0x0000000e0f047291 */ /* 0x000fd2000f8e18ff */
[----:B------:R-:W2:Y:S02]  /*2ba0*/  SYNCS.PHASECHK.TRANS64.TRYWAIT P0, [UR4], R3 ;  /* 0x00000003ff0075a7 */ /* 0x000ea40008001104 */
[----:B--2---:R-:W-:Y:S05]  /*2bb0*/  @!P0 BRA `(.L_x_45) ;  /* 0x00000058008c8947 */ /* 0x004fea0003800000 */
.L_x_144:
[----:B------:R-:W-:-:S04]  /*2bc0*/  UIADD3 UR4, UPT, UPT, UR15, 0x1, URZ ;  /* 0x000000010f047890 */ /* 0x000fc8000fffe0ff */
[----:B------:R-:W-:-:S04]  /*2bd0*/  UISETP.NE.AND UP0, UPT, UR4, 0x8, UPT ;  /* 0x000000080400788c */ /* 0x000fc8000bf05270 */
[----:B------:R-:W-:Y:S02]  /*2be0*/  USEL UR6, URZ, 0x1, UP0 ;  /* 0x00000001ff067887 */ /* 0x000fe40008000000 */
[----:B------:R-:W-:-:S04]  /*2bf0*/  USEL UR4, UR4, URZ, UP0 ;  /* 0x000000ff04047287 */ /* 0x000fc80008000000 */
[----:B------:R-:W-:Y:S01]  /*2c00*/  ULEA UR5, UR4, UR14, 0x3 ;  /* 0x0000000e04057291 */ /* 0x000fe2000f8e18ff */
[----:B------:R-:W-:-:S04]  /*2c10*/  LOP3.LUT R2, R12, UR6, RZ, 0x3c, !PT ;  /* 0x000000060c027c12 */ /* 0x000fc8000f8e3cff */
[----:B-1----:R-:W-:-:S04]  /*2c20*/  SHF.L.U32 R3, R2, 0x1f, RZ ;  /* 0x0000001f02037819 */ /* 0x002fc800000006ff */
[----:B------:R-:W1:Y:S02]  /*2c30*/  SYNCS.PHASECHK.TRANS64.TRYWAIT P0, [UR5], R3 ;  /* 0x00000003ff0075a7 */ /* 0x000e640008001105 */
[----:B-1----:R-:W-:Y:S05]  /*2c40*/  @!P0 BRA `(.L_x_46) ;  /* 0x0000005800808947 */ /* 0x002fea0003800000 */
.L_x_146:
        /* <DEDUP_REMOVED lines=9> */
.L_x_148:
        /* <DEDUP_REMOVED lines=9> */
.L_x_150:
        /* <DEDUP_REMOVED lines=9> */
.L_x_152:
        /* <DEDUP_REMOVED lines=9> */
.L_x_154:
        /* <DEDUP_REMOVED lines=9> */
.L_x_156:
[----:B------:R-:W-:-:S04]  /*2f20*/  UIADD3 UR4, UPT, UPT, UR4, 0x1, URZ ;  /* 0x0000000104047890 */ /* 0x000fc8000fffe0ff */
[----:B------:R-:W-:-:S04]  /*2f30*/  UISETP.NE.AND UP0, UPT, UR4, 0x8, UPT ;  /* 0x000000080400788c */ /* 0x000fc8000bf05270 */
[----:B------:R-:W-:Y:S02]  /*2f40*/  USEL UR5, URZ, 0x1, UP0 ;  /* 0x00000001ff057887 */ /* 0x000fe40008000000 */
[----:B------:R-:W-:-:S04]  /*2f50*/  USEL UR4, UR4, URZ, UP0 ;  /* 0x000000ff04047287 */ /* 0x000fc80008000000 */
[----:B------:R-:W-:Y:S01]  /*2f60*/  ULEA UR4, UR4, UR14, 0x3 ;  /* 0x0000000e04047291 */ /* 0x000fe2000f8e18ff */
[----:B-1----:R-:W-:-:S04]  /*2f70*/  LOP3.LUT R3, R2, UR5, RZ, 0x3c, !PT ;  /* 0x0000000502037c12 */ /* 0x002fc8000f8e3cff */
[----:B------:R-:W-:Y:S01]  /*2f80*/  SHF.L.U32 R3, R3, 0x1f, RZ ;  /* 0x0000001f03037819 */ /* 0x000fe200000006ff */
[----:B------:R-:W-:-:S07]  /*2f90*/  IMAD.U32 R0, RZ, RZ, UR4 ;  /* 0x00000004ff007e24 */ /* 0x000fce000f8e00ff */
.L_x_52:
[----:B-1----:R1:W2:Y:S02]  /*2fa0*/  SYNCS.PHASECHK.TRANS64.TRYWAIT P0, [R0+URZ], R3 ;  /* 0x00000003000075a7 */ /* 0x0022a400080011ff */
[----:B--2---:R-:W-:Y:S05]  /*2fb0*/  @!P0 NANOSLEEP.SYNCS 0x989680 ;  /* 0x009896800000895d */ /* 0x004fea0003900000 */
[----:B------:R-:W2:Y:S02]  /*2fc0*/  @!P0 SYNCS.PHASECHK.TRANS64 P0, [R0+URZ], R3 ;  /* 0x00000003000085a7 */ /* 0x000ea400080010ff */
[----:B--2---:R-:W-:Y:S05]  /*2fd0*/  @P0 EXIT ;  /* 0x000000000000094d */ /* 0x004fea0003800000 */
[----:B------:R-:W-:Y:S05]  /*2fe0*/  BRA `(.L_x_52) ;  /* 0xfffffffc00ec7947 */ /* 0x000fea000383ffff */
.L_x_22:
[----:B------:R-:W-:-:S04]  /*2ff0*/  UISETP.NE.AND UP0, UPT, UR53, URZ, UPT ;  /* 0x000000ff3500728c */ /* 0x000fc8000bf05270 */
[----:B------:R-:W-:-:S09]  /*3000*/  UISETP.NE.OR UP0, UPT, UR18, 0x1, UP0 ;  /* 0x000000011200788c */ /* 0x000fd20008705670 */
[----:B------:R-:W-:Y:S05]  /*3010*/  BRA.U UP0, `(.L_x_53) ;  /* 0x0000000500487547 */ /* 0x000fea000b800000 */
[----:B------:R-:W-:Y:S01]  /*3020*/  ISETP.GE.U32.AND P2, PT, R3, 0x4, PT ;  /* 0x000000040300780c */ /* 0x000fe20003f46070 */
[----:B------:R-:W-:Y:S01]  /*3030*/  IMAD.MOV.U32 R12, RZ, RZ, 0x1 ;  /* 0x00000001ff0c7424 */ /* 0x000fe200078e00ff */
[----:B------:R-:W-:Y:S02]  /*3040*/  CS2R R10, SRZ ;  /* 0x00000000000a7805 */ /* 0x000fe4000001ff00 */
[----:B------:R-:W-:Y:S01]  /*3050*/  CS2R R8, SRZ ;  /* 0x0000000000087805 */ /* 0x000fe2000001ff00 */
[----:B------:R-:W-:Y:S01]  /*3060*/  UMOV UR6, 0x400 ;  /* 0x0000040000067882 */ /* 0x000fe20000000000 */
[----:B------:R-:W-:Y:S01]  /*3070*/  UMOV UR5, URZ ;  /* 0x000000ff00057c82 */ /* 0x000fe20008000000 */
[----:B------:R-:W-:-:S12]  /*3080*/  ULEA UR6, UR53, UR6, 0x18 ;  /* 0x0000000635067291 */ /* 0x000fd8000f8ec0ff */
.L_x_57:
[----:B------:R-:W-:Y:S02]  /*3090*/  LEA R0, R8, UR6, 0x3 ;  /* 0x0000000608007c11 */ /* 0x000fe4000f8e18ff */
[----:B------:R-:W-:-:S03]  /*30a0*/  SHF.L.U32 R5, R9, 0x1f, RZ ;  /* 0x0000001f09057819 */ /* 0x000fc600000006ff */
[----:B------:R-:W-:Y:S01]  /*30b0*/  VIADD R4, R0, 0x130 ;  /* 0x0000013000047836 */ /* 0x000fe20000000000 */
[----:B------:R-:W1:Y:S02]  /*30c0*/  SYNCS.PHASECHK.TRANS64.TRYWAIT P0, [R0+URZ+0x120], R5 ;  /* 0x00012005000075a7 */ /* 0x000e6400080011ff */
[----:B-1----:R-:W-:Y:S05]  /*30d0*/  @!P0 BRA `(.L_x_54) ;  /* 0x0000005400ec8947 */ /* 0x002fea0003800000 */
.L_x_157:
[----:B------:R-:W-:Y:S01]  /*30e0*/  ULEA UR4, UR5, UR6, 0x3 ;  /* 0x0000000605047291 */ /* 0x000fe2000f8e18ff */
[----:B------:R-:W-:Y:S01]  /*30f0*/  PRMT R4, RZ, 0x654, R4 ;  /* 0x00000654ff047816 */ /* 0x000fe20000000004 */
[----:B-1----:R-:W-:Y:S01]  /*3100*/  @!P2 IMAD.MOV.U32 R5, RZ, RZ, 0x10 ;  /* 0x00000010ff05a424 */ /* 0x002fe200078e00ff */
[----:B------:R-:W-:Y:S01]  /*3110*/  SHF.L.U32 R7, R12, 0x1f, RZ ;  /* 0x0000001f0c077819 */ /* 0x000fe200000006ff */
[----:B------:R-:W-:Y:S01]  /*3120*/  UIADD3 UR7, UPT, UPT, UR4, 0xc0, URZ ;  /* 0x000000c004077890 */ /* 0x000fe2000fffe0ff */
[----:B------:R1:W-:Y:S05]  /*3130*/  SYNCS.ARRIVE.TRANS64.RED.A1T0 RZ, [R4+URZ], RZ ;  /* 0x000000ff04ff79a7 */ /* 0x0003ea00081004ff */
[----:B------:R-:W-:Y:S01]  /*3140*/  IMAD.U32 R0, RZ, RZ, UR7 ;  /* 0x00000007ff007e24 */ /* 0x000fe2000f8e00ff */
[----:B------:R-:W2:Y:S04]  /*3150*/  SYNCS.PHASECHK.TRANS64.TRYWAIT P0, [UR4+0xd0], R7 ;  /* 0x0000d007ff0075a7 */ /* 0x000ea80008001104 */
[----:B------:R-:W-:Y:S01]  /*3160*/  PRMT R13, R3, 0x654, R0 ;  /* 0x00000654030d7816 */ /* 0x000fe20000000000 */
[----:B-12---:R-:W-:Y:S06]  /*3170*/  @!P0 BRA `(.L_x_55) ;  /* 0x0000005400d88947 */ /* 0x006fec0003800000 */
.L_x_159:
[----:B------:R-:W-:Y:S01]  /*3180*/  ULEA UR8, UR5, UR6, 0x4 ;  /* 0x0000000605087291 */ /* 0x000fe2000f8e20ff */
[----:B------:R-:W-:Y:S01]  /*3190*/  SEL R2, R13, R2, !P2 ;  /* 0x000000020d027207 */ /* 0x000fe20005000000 */
[----:B------:R-:W-:Y:S01]  /*31a0*/  UIADD3 UR9, UPT, UPT, UR4, 0xc0, URZ ;  /* 0x000000c004097890 */ /* 0x000fe2000fffe0ff */
[----:B-1----:R-:W-:Y:S01]  /*31b0*/  LEA R0, R11, UR6, 0x3 ;  /* 0x000000060b007c11 */ /* 0x002fe2000f8e18ff */
[----:B------:R-:W-:Y:S01]  /*31c0*/  UIADD3 UR8, UPT, UPT, UR8, 0x150, URZ ;  /* 0x0000015008087890 */ /* 0x000fe2000fffe0ff */
[----:B------:R1:W-:Y:S01]  /*31d0*/  @!P2 SYNCS.ARRIVE.TRANS64.RED RZ, [R2+URZ], R5 ;  /* 0x0000000502ffa9a7 */ /* 0x0003e200080004ff */
[----:B------:R-:W-:Y:S01]  /*31e0*/  UIADD3 UR4, UPT, UPT, UR5, 0x1, URZ ;  /* 0x0000000105047890 */ /* 0x000fe2000fffe0ff */
[----:B------:R-:W-:-:S03]  /*31f0*/  VIADD R8, R8, 0x1 ;  /* 0x0000000108087836 */ /* 0x000fc60000000000 */
[----:B------:R-:W-:Y:S02]  /*3200*/  UISETP.NE.AND UP0, UPT, UR4, 0x2, UPT ;  /* 0x000000020400788c */ /* 0x000fe4000bf05270 */
[----:B------:R-:W-:Y:S01]  /*3210*/  ISETP.NE.AND P0, PT, R8, 0x2, PT ;  /* 0x000000020800780c */ /* 0x000fe20003f05270 */
[----:B------:R-:W-:Y:S06]  /*3220*/  UGETNEXTWORKID.BROADCAST [UR8], [UR9] ;  /* 0x00000000080073ca */ /* 0x000fec0008000100 */
[----:B------:R-:W-:Y:S02]  /*3230*/  USEL UR7, URZ, 0x1, UP0 ;  /* 0x00000001ff077887 */ /* 0x000fe40008000000 */
[----:B------:R-:W-:-:S04]  /*3240*/  USEL UR5, UR4, URZ, UP0 ;  /* 0x000000ff04057287 */ /* 0x000fc80008000000 */
[----:B------:R-:W-:Y:S02]  /*3250*/  LOP3.LUT R12, R12, UR7, RZ, 0x3c, !PT ;  /* 0x000000070c0c7c12 */ /* 0x000fe4000f8e3cff */
[----:B-1----:R-:W-:-:S04]  /*3260*/  SHF.L.U32 R5, R10, 0x1f, RZ ;  /* 0x0000001f0a057819 */ /* 0x002fc800000006ff */
[----:B------:R-:W1:Y:S02]  /*3270*/  SYNCS.PHASECHK.TRANS64.TRYWAIT P1, [R0+URZ+0xc0], R5 ;  /* 0x0000c005000075a7 */ /* 0x000e6400080211ff */
[----:B-1----:R-:W-:Y:S05]  /*3280*/  @!P1 BRA `(.L_x_56) ;  /* 0x0000005400ac9947 */ /* 0x002fea0003800000 */
.L_x_160:
[C---:B------:R-:W-:Y:S01]  /*3290*/  LEA R4, R11.reuse, UR6, 0x4 ;  /* 0x000000060b047c11 */ /* 0x040fe2000f8e20ff */
[----:B-1----:R-:W-:Y:S01]  /*32a0*/  VIADD R0, R0, 0xd0 ;  /* 0x000000d000007836 */ /* 0x002fe20000000000 */
[----:B------:R-:W-:Y:S01]  /*32b0*/  SEL R8, R8, RZ, P0 ;  /* 0x000000ff08087207 */ /* 0x000fe20000000000 */
[----:B------:R-:W-:-:S03]  /*32c0*/  VIADD R11, R11, 0x1 ;  /* 0x000000010b0b7836 */ /* 0x000fc60000000000 */
[----:B------:R-:W1:Y:S01]  /*32d0*/  LDS.128 R4, [R4+0x150] ;  /* 0x0001500004047984 */ /* 0x000e620000000c00 */
[----:B------:R-:W-:Y:S02]  /*32e0*/  PRMT R0, RZ, 0x654, R0 ;  /* 0x00000654ff007816 */ /* 0x000fe40000000000 */
[C---:B------:R-:W-:Y:S01]  /*32f0*/  ISETP.NE.AND P1, PT, R11.reuse, 0x2, PT ;  /* 0x000000020b00780c */ /* 0x040fe20003f25270 */
[----:B------:R-:W-:Y:S01]  /*3300*/  @!PT LDS RZ, [RZ] ;  /* 0x00000000fffff984 */ /* 0x000fe20000000800 */
[----:B------:R-:W-:Y:S01]  /*3310*/  @!PT LDS RZ, [RZ] ;  /* 0x00000000fffff984 */ /* 0x000fe20000000800 */
[----:B------:R-:W-:Y:S01]  /*3320*/  @!PT LDS RZ, [RZ] ;  /* 0x00000000fffff984 */ /* 0x000fe20000000800 */
[----:B------:R-:W-:Y:S01]  /*3330*/  @!PT LDS RZ, [RZ] ;  /* 0x00000000fffff984 */ /* 0x000fe20000000800 */
[----:B------:R2:W-:Y:S06]  /*3340*/  MEMBAR.ALL.CTA ;  /* 0x0000000000007992 */ /* 0x0005ec0000008000 */
[----:B--2---:R-:W2:Y:S01]  /*3350*/  FENCE.VIEW.ASYNC.S ;  /* 0x00000000000073c6 */ /* 0x004ea20000000000 */
[----:B------:R-:W-:Y:S01]  /*3360*/  SEL R11, R11, RZ, P1 ;  /* 0x000000ff0b0b7207 */ /* 0x000fe20000800000 */
[----:B--2---:R2:W-:Y:S01]  /*3370*/  SYNCS.ARRIVE.TRANS64.RED.A1T0 RZ, [R0+URZ], RZ ;  /* 0x000000ff00ff79a7 */ /* 0x0045e200081004ff */
[----:B-1----:R-:W-:-:S02]  /*3380*/  LOP3.LUT P3, RZ, R6, 0x1, RZ, 0xc0, !PT ;  /* 0x0000000106ff7812 */ /* 0x002fc4000786c0ff */
[----:B------:R-:W-:-:S04]  /*3390*/  SEL R5, RZ, 0x1, P1 ;  /* 0x00000001ff057807 */ /* 0x000fc80000800000 */
[----:B------:R-:W-:Y:S02]  /*33a0*/  LOP3.LUT R10, R10, R5, RZ, 0x3c, !PT ;  /* 0x000000050a0a7212 */ /* 0x000fe400078e3cff */
[----:B--2---:R-:W-:-:S04]  /*33b0*/  SEL R0, RZ, 0x1, P0 ;  /* 0x00000001ff007807 */ /* 0x004fc80000000000 */
[----:B------:R-:W-:Y:S01]  /*33c0*/  LOP3.LUT R9, R9, R0, RZ, 0x3c, !PT ;  /* 0x0000000009097212 */ /* 0x000fe200078e3cff */
[----:B------:R-:W-:Y:S06]  /*33d0*/  @P3 BRA `(.L_x_57) ;  /* 0xfffffffc002c3947 */ /* 0x000fec000383ffff */
[----:B------:R-:W-:Y:S01]  /*33e0*/  ULEA UR4, UR5, UR6, 0x3 ;  /* 0x0000000605047291 */ /* 0x000fe2000f8e18ff */
[----:B------:R-:W-:-:S08]  /*33f0*/  SHF.L.U32 R3, R12, 0x1f, RZ ;  /* 0x0000001f0c037819 */ /* 0x000fd000000006ff */
[----:B------:R-:W1:Y:S02]  /*3400*/  SYNCS.PHASECHK.TRANS64 P0, [UR4+0xd0], R3 ;  /* 0x0000d003ff0075a7 */ /* 0x000e640008001004 */
[----:B-1----:R-:W-:Y:S05]  /*3410*/  @P0 BRA `(.L_x_58) ;  /* 0x0000000000080947 */ /* 0x002fea0003800000 */
[----:B------:R-:W1:Y:S02]  /*3420*/  SYNCS.PHASECHK.TRANS64.TRYWAIT P0, [UR4+0xd0], R3 ;  /* 0x0000d003ff0075a7 */ /* 0x000e640008001104 */
[----:B-1----:R-:W-:Y:S05]  /*3430*/  @!P0 BRA `(.L_x_59) ;  /* 0x0000005400548947 */ /* 0x002fea0003800000 */
.L_x_58:
[----:B------:R-:W-:-:S04]  /*3440*/  UIADD3 UR7, UPT, UPT, UR5, 0x1, URZ ;  /* 0x0000000105077890 */ /* 0x000fc8000fffe0ff */
[----:B------:R-:W-:-:S04]  /*3450*/  UISETP.NE.AND UP0, UPT, UR7, 0x2, UPT ;  /* 0x000000020700788c */ /* 0x000fc8000bf05270 */
[----:B------:R-:W-:Y:S02]  /*3460*/  USEL UR8, URZ, 0x1, UP0 ;  /* 0x00000001ff087887 */ /* 0x000fe40008000000 */
[----:B------:R-:W-:-:S04]  /*3470*/  USEL UR7, UR7, URZ, UP0 ;  /* 0x000000ff07077287 */ /* 0x000fc80008000000 */
[----:B------:R-:W-:Y:S01]  /*3480*/  ULEA UR7, UR7, UR6, 0x3 ;  /* 0x0000000607077291 */ /* 0x000fe2000f8e18ff */
[----:B-1----:R-:W-:-:S04]  /*3490*/  LOP3.LUT R3, R12, UR8, RZ, 0x3c, !PT ;  /* 0x000000080c037c12 */ /* 0x002fc8000f8e3cff */
[----:B------:R-:W-:-:S04]  /*34a0*/  SHF.L.U32 R0, R3, 0x1f, RZ ;  /* 0x0000001f03007819 */ /* 0x000fc800000006ff */
[----:B------:R-:W1:Y:S02]  /*34b0*/  SYNCS.PHASECHK.TRANS64 P0, [UR7+0xd0], R0 ;  /* 0x0000d000ff0075a7 */ /* 0x000e640008001007 */
[----:B-1----:R-:W-:Y:S05]  /*34c0*/  @P0 EXIT ;  /* 0x000000000000094d */ /* 0x002fea0003800000 */
[----:B------:R-:W-:Y:S02]  /*34d0*/  SHF.L.U32 R3, R3, 0x1f, RZ ;  /* 0x0000001f03037819 */ /* 0x000fe400000006ff */
[----:B------:R-:W-:-:S07]  /*34e0*/  MOV R0, UR7 ;  /* 0x0000000700007c02 */ /* 0x000fce0008000f00 */
.L_x_60:
[----:B-1----:R1:W2:Y:S02]  /*34f0*/  SYNCS.PHASECHK.TRANS64.TRYWAIT P0, [R0+URZ+0xd0], R3 ;  /* 0x0000d003000075a7 */ /* 0x0022a400080011ff */
[----:B--2---:R-:W-:Y:S05]  /*3500*/  @!P0 NANOSLEEP.SYNCS 0x989680 ;  /* 0x009896800000895d */ /* 0x004fea0003900000 */
[----:B------:R-:W2:Y:S02]  /*3510*/  @!P0 SYNCS.PHASECHK.TRANS64 P0, [R0+URZ+0xd0], R3 ;  /* 0x0000d003000085a7 */ /* 0x000ea400080010ff */
[----:B--2---:R-:W-:Y:S05]  /*3520*/  @P0 EXIT ;  /* 0x000000000000094d */ /* 0x004fea0003800000 */
[----:B------:R-:W-:Y:S05]  /*3530*/  BRA `(.L_x_60) ;  /* 0xfffffffc00ec7947 */ /* 0x000fea000383ffff */
.L_x_53:
[----:B------:R-:W-:Y:S05]  /*3540*/  BRA.U UP4, `(.L_x_61) ;  /* 0x0000001504487547 */ /* 0x000fea000b800000 */
[----:B------:R-:W-:Y:S01]  /*3550*/  UMOV UR4, 0x40 ;  /* 0x0000004000047882 */ /* 0x000fe20000000000 */
[----:B------:R-:W-:Y:S01]  /*3560*/  NOP ;  /* 0x0000000000007918 */ /* 0x000fe20000000000 */
[----:B------:R-:W-:Y:S01]  /*3570*/  ULEA UR5, UR53, UR4, 0x18 ;  /* 0x0000000435057291 */ /* 0x000fe2000f8ec0ff */
[----:B------:R-:W-:Y:S02]  /*3580*/  UMOV UR6, 0x400 ;  /* 0x0000040000067882 */ /* 0x000fe40000000000 */
[----:B------:R-:W-:-:S06]  /*3590*/  ULEA UR6, UR53, UR6, 0x18 ;  /* 0x0000000635067291 */ /* 0x000fcc000f8ec0ff */
[----:B------:R-:W1:Y:S02]  /*35a0*/  LDS.U8 R3, [UR5+0x1c] ;  /* 0x00001c05ff037984 */ /* 0x000e640008000000 */
[----:B-1----:R-:W-:-:S13]  /*35b0*/  ISETP.NE.AND P0, PT, R3, RZ, PT ;  /* 0x000000ff0300720c */ /* 0x002fda0003f05270 */
[----:B------:R-:W-:Y:S05]  /*35c0*/  @P0 BRA `(.L_x_62) ;  /* 0x0000000400080947 */ /* 0x000fea0003800000 */
[----:B------:R-:W-:Y:S02]  /*35d0*/  UISETP.NE.U32.AND UP1, UPT, UR68, 0x1, UPT ;  /* 0x000000014400788c */ /* 0x000fe4000bf25070 */
[----:B------:R-:W-:-:S07]  /*35e0*/  UIADD3 UR7, UPT, UPT, UR5, 0x8, URZ ;  /* 0x0000000805077890 */ /* 0x000fce000fffe0ff */
[----:B------:R-:W-:Y:S05]  /*35f0*/  BRA.U !UP1, `(.L_x_63) ;  /* 0x00000001099c7547 */ /* 0x000fea000b800000 */
[----:B------:R-:W-:Y:S01]  /*3600*/  ELECT P0, URZ, PT ;  /* 0x0000000000ff782f */ /* 0x000fe20003800000 */
[----:B------:R-:W-:-:S12]  /*3610*/  BSSY B0, `(.L_x_63) ;  /* 0x0000025000007945 */ /* 0x000fd80003800000 */
[----:B------:R-:W-:Y:S05]  /*3620*/  @!P0 BRA `(.L_x_64) ;  /* 0x00000000008c8947 */ /* 0x000fea0003800000 */
[----:B------:R-:W-:-:S05]  /*3630*/  UMOV UR4, 0x10 ;  /* 0x0000001000047882 */ /* 0x000fca0000000000 */
[----:B------:R-:W-:Y:S04]  /*3640*/  DEPBAR.LE SB1, 0x36 ;  /* 0x00009d800000791a */ /* 0x000fe80000000000 */
[----:B------:R-:W1:Y:S02]  /*3650*/  UTCATOMSWS.2CTA.FIND_AND_SET.ALIGN UP0, UR4, UR4 ;  /* 0x00000004000475e3 */ /* 0x000e640008200800 */
[----:B-1----:R-:W-:Y:S01]  /*3660*/  MOV R10, UR4 ;  /* 0x00000004000a7c02 */ /* 0x002fe20008000f00 */
[----:B------:R-:W-:Y:S06]  /*3670*/  BRA.U UP0, `(.L_x_65) ;  /* 0x0000000100187547 */ /* 0x000fec000b800000 */
.L_x_66:
[----:B------:R-:W-:Y:S05]  /*3680*/  NANOSLEEP 0x64 ;  /* 0x000000640000795d */ /* 0x000fea0003800000 */
[----:B------:R-:W-:-:S05]  /*3690*/  UMOV UR4, 0x10 ;  /* 0x0000001000047882 */ /* 0x000fca0000000000 */
[----:B------:R-:W-:Y:S04]  /*36a0*/  DEPBAR.LE SB1, 0x36 ;  /* 0x00009d800000791a */ /* 0x000fe80000000000 */
[----:B------:R-:W1:Y:S02]  /*36b0*/  UTCATOMSWS.2CTA.FIND_AND_SET.ALIGN UP0, UR4, UR4 ;  /* 0x00000004000475e3 */ /* 0x000e640008200800 */
[----:B-1----:R-:W-:Y:S01]  /*36c0*/  MOV R10, UR4 ;  /* 0x00000004000a7c02 */ /* 0x002fe20008000f00 */
[----:B------:R-:W-:Y:S05]  /*36d0*/  BRA.U !UP0, `(.L_x_66) ;  /* 0xfffffffd08e87547 */ /* 0x000fea000b83ffff */
.L_x_65:
[----:B------:R-:W1:Y:S01]  /*36e0*/  LDS R6, [UR5+0x10] ;  /* 0x00001005ff067984 */ /* 0x000e620008000800 */
[----:B------:R-:W-:Y:S01]  /*36f0*/  IMAD.U32 R3, RZ, RZ, UR6 ;  /* 0x00000006ff037e24 */ /* 0x000fe2000f8e00ff */
[----:B------:R-:W-:-:S03]  /*3700*/  MOV R4, UR69 ;  /* 0x0000004500047c02 */ /* 0x000fc60008000f00 */
[----:B------:R-:W-:Y:S01]  /*3710*/  VIADD R3, R3, 0x170 ;  /* 0x0000017003037836 */ /* 0x000fe20000000000 */
[----:B-1----:R-:W-:-:S04]  /*3720*/  SHF.L.U32 R6, R6, 0x1f, RZ ;  /* 0x0000001f06067819 */ /* 0x002fc800000006ff */
[----:B------:R-:W1:Y:S02]  /*3730*/  SYNCS.PHASECHK.TRANS64.TRYWAIT P0, [UR5+0x8], R6 ;  /* 0x00000806ff0075a7 */ /* 0x000e640008001105 */
[----:B-1----:R-:W-:Y:S05]  /*3740*/  @P0 BRA `(.L_x_67) ;  /* 0x0000000000080947 */ /* 0x002fea0003800000 */
[----:B------:R-:W1:Y:S02]  /*3750*/  SYNCS.PHASECHK.TRANS64.TRYWAIT P0, [UR5+0x8], R6 ;  /* 0x00000806ff0075a7 */ /* 0x000e640008001105 */
[----:B-1----:R-:W-:Y:S05]  /*3760*/  @!P0 BRA `(.L_x_68) ;  /* 0x0000005000a08947 */ /* 0x002fea0003800000 */
.L_x_67:
[----:B------:R-:W-:Y:S01]  /*3770*/  PRMT R4, R4, 0x654, R3 ;  /* 0x0000065404047816 */ /* 0x000fe20000000003 */
[----:B------:R-:W-:Y:S01]  /*3780*/  HFMA2 R3, -RZ, RZ, 0, 5.9604644775390625e-08 ;  /* 0x00000001ff037431 */ /* 0x000fe200000001ff */
[----:B------:R-:W-:Y:S01]  /*3790*/  UPRMT UR4, UR69, 0x654, UR7 ;  /* 0x0000065445047896 */ /* 0x000fe20008000007 */
[----:B------:R-:W-:Y:S02]  /*37a0*/  IMAD.MOV.U32 R7, RZ, RZ, 0xffff ;  /* 0x0000ffffff077424 */ /* 0x000fe400078e00ff */
[----:B-1----:R-:W-:Y:S02]  /*37b0*/  IMAD.MOV.U32 R6, RZ, RZ, 0x4 ;  /* 0x00000004ff067424 */ /* 0x002fe400078e00ff */
[----:B------:R-:W-:Y:S01]  /*37c0*/  IMAD.SHL.U32 R9, R10, 0x20, RZ ;  /* 0x000000200a097824 */ /* 0x000fe200078e00ff */
[----:B------:R-:W-:Y:S02]  /*37d0*/  MOV R5, UR4 ;  /* 0x0000000400057c02 */ /* 0x000fe40008000f00 */
[-C--:B------:R-:W-:Y:S01]  /*37e0*/  SHF.L.U32 R8, R7, R10.reuse, RZ ;  /* 0x0000000a07087219 */ /* 0x080fe200000006ff */
[----:B------:R1:W-:Y:S01]  /*37f0*/  SYNCS.ARRIVE.TRANS64.RED RZ, [UR4], R6 ;  /* 0x00000006ffff79a7 */ /* 0x0003e20008000404 */
[----:B------:R-:W-:Y:S01]  /*3800*/  SHF.L.U32 R7, R3, R10, RZ ;  /* 0x0000000a03077219 */ /* 0x000fe200000006ff */
[----:B------:R1:W-:Y:S04]  /*3810*/  STS [UR6+0x170], R9 ;  /* 0x00017009ff007988 */ /* 0x0003e80008000806 */
[----:B------:R1:W-:Y:S04]  /*3820*/  STAS [R4.64], R10 ;  /* 0x0000000a04007dbd */ /* 0x0003e8000c0008ff */
[----:B------:R1:W-:Y:S04]  /*3830*/  ATOMS.OR RZ, [UR5+0x14], R8 ;  /* 0x00001408ffff798c */ /* 0x0003e8000b000005 */
[----:B------:R1:W-:Y:S04]  /*3840*/  ATOMS.OR RZ, [UR5+0x18], R7 ;  /* 0x00001807ffff798c */ /* 0x0003e8000b000005 */
[----:B------:R1:W-:Y:S02]  /*3850*/  ATOMS.XOR RZ, [UR5+0x10], R3 ;  /* 0x00001003ffff798c */ /* 0x0003e4000b800005 */
.L_x_64:
[----:B------:R-:W-:Y:S05]  /*3860*/  BSYNC B0 ;  /* 0x0000000000007941 */ /* 0x000fea0003800000 */
.L_x_63:
[----:B------:R-:W-:Y:S05]  /*3870*/  BRA.U UP1, `(.L_x_69) ;  /* 0x00000001016c7547 */ /* 0x000fea000b800000 */
[----:B------:R-:W-:-:S03]  /*3880*/  UMOV UR4, 0xffffffff ;  /* 0xffffffff00047882 */ /* 0x000fc60000000000 */
[----:B------:R-:W-:Y:S05]  /*3890*/  BRA.DIV UR4, `(.L_x_70) ;  /* 0x00000052046c7947 */ /* 0x000fea000b800000 */
[----:B------:R-:W-:-:S13]  /*38a0*/  ELECT P0, URZ, PT ;  /* 0x0000000000ff782f */ /* 0x000fda0003800000 */
.L_x_164:
[----:B------:R-:W-:Y:S05]  /*38b0*/  @!P0 BRA `(.L_x_69) ;  /* 0x00000000005c8947 */ /* 0x000fea0003800000 */
[----:B-1----:R-:W1:Y:S02]  /*38c0*/  LDS R4, [UR5+0x10] ;  /* 0x00001005ff047984 */ /* 0x002e640008000800 */
[----:B-1----:R-:W-:-:S04]  /*38d0*/  SHF.L.U32 R4, R4, 0x1f, RZ ;  /* 0x0000001f04047819 */ /* 0x002fc800000006ff */
[----:B------:R-:W1:Y:S02]  /*38e0*/  SYNCS.PHASECHK.TRANS64.TRYWAIT P0, [UR5+0x8], R4 ;  /* 0x00000804ff0075a7 */ /* 0x000e640008001105 */
[----:B-1----:R-:W-:Y:S05]  /*38f0*/  @P0 BRA `(.L_x_71) ;  /* 0x0000000000080947 */ /* 0x002fea0003800000 */
[----:B------:R-:W1:Y:S02]  /*3900*/  SYNCS.PHASECHK.TRANS64.TRYWAIT P0, [UR5+0x8], R4 ;  /* 0x00000804ff0075a7 */ /* 0x000e640008001105 */
[----:B-1----:R-:W-:Y:S05]  /*3910*/  @!P0 BRA `(.L_x_72) ;  /* 0x0000005000708947 */ /* 0x002fea0003800000 */
.L_x_71:
[----:B------:R-:W2:Y:S01]  /*3920*/  LDS R6, [UR6+0x170] ;  /* 0x00017006ff067984 */ /* 0x000ea20008000800 */
[----:B-1----:R-:W-:Y:S02]  /*3930*/  HFMA2 R3, -RZ, RZ, 0, 5.9604644775390625e-08 ;  /* 0x00000001ff037431 */ /* 0x002fe400000001ff */
[----:B------:R-:W-:Y:S01]  /*3940*/  IMAD.MOV.U32 R4, RZ, RZ, 0xffff ;  /* 0x0000ffffff047424 */ /* 0x000fe200078e00ff */
[----:B------:R-:W-:Y:S01]  /*3950*/  UPRMT UR4, UR69, 0x654, UR7 ;  /* 0x0000065445047896 */ /* 0x000fe20008000007 */
[----:B--2---:R-:W-:-:S03]  /*3960*/  IMAD.SHL.U32 R5, R6, 0x20, RZ ;  /* 0x0000002006057824 */ /* 0x004fc600078e00ff */
[-C--:B------:R-:W-:Y:S02]  /*3970*/  SHF.L.U32 R4, R4, R6.reuse, RZ ;  /* 0x0000000604047219 */ /* 0x080fe400000006ff */
[----:B------:R-:W-:Y:S01]  /*3980*/  SHF.L.U32 R6, R3, R6, RZ ;  /* 0x0000000603067219 */ /* 0x000fe200000006ff */
[----:B------:R2:W-:Y:S04]  /*3990*/  STS [UR6+0x170], R5 ;  /* 0x00017005ff007988 */ /* 0x0005e80008000806 */
[----:B------:R2:W-:Y:S04]  /*39a0*/  ATOMS.OR RZ, [UR5+0x14], R4 ;  /* 0x00001404ffff798c */ /* 0x0005e8000b000005 */
[----:B------:R2:W-:Y:S01]  /*39b0*/  ATOMS.OR RZ, [UR5+0x18], R6 ;  /* 0x00001806ffff798c */ /* 0x0005e2000b000005 */
[----:B------:R-:W-:Y:S03]  /*39c0*/  SYNCS.ARRIVE.TRANS64.RED.A1T0 RZ, [UR4], RZ ;  /* 0x000000ffffff79a7 */ /* 0x000fe60008100404 */
[----:B------:R2:W-:Y:S01]  /*39d0*/  ATOMS.XOR RZ, [UR5+0x10], R3 ;  /* 0x00001003ffff798c */ /* 0x0005e2000b800005 */
[----:B------:R-:W-:Y:S05]  /*39e0*/  BRA `(.L_x_69) ;  /* 0x0000000000107947 */ /* 0x000fea0003800000 */
.L_x_62:
[----:B------:R-:W-:Y:S02]  /*39f0*/  MOV R3, 0xffffffff ;  /* 0xffffffff00037802 */ /* 0x000fe40000000f00 */
[----:B------:R-:W-:-:S03]  /*3a00*/  MOV R4, 0x3a30 ;  /* 0x00003a3000047802 */ /* 0x000fc60000000f00 */
[----:B------:R1:W-:Y:S04]  /*3a10*/  STS [UR6+0x170], R3 ;  /* 0x00017003ff007988 */ /* 0x0003e80008000806 */
[----:B-1---5:R-:W-:Y:S05]  /*3a20*/  CALL.REL.NOINC `($__internal_1_$__cuda_sm10x_tcgen05_guardrail_trap_phase_invalid_during_alloc) ;  /* 0x0000005400d07944 */ /* 0x022fea0003c00000 */
.L_x_69:
[----:B------:R-:W-:Y:S05]  /*3a30*/  WARPSYNC.ALL ;  /* 0x0000000000007948 */ /* 0x000fea0003800000 */
[----:B------:R-:W3:Y:S01]  /*3a40*/  S2UR UR4, SR_CgaCtaId ;  /* 0x00000000000479c3 */ /* 0x000ee20000008800 */
[----:B------:R-:W-:Y:S01]  /*3a50*/  UMOV UR41, 0x400 ;  /* 0x0000040000297882 */ /* 0x000fe20000000000 */
[----:B------:R-:W-:-:S06]  /*3a60*/  NOP ;  /* 0x0000000000007918 */ /* 0x000fcc0000000000 */
[----:B------:R-:W-:Y:S06]  /*3a70*/  BAR.ARV 0x6, 0xa0 ;  /* 0x0182800000007b1d */ /* 0x000fec0000002000 */
[----:B------:R-:W4:Y:S01]  /*3a80*/  LDCU UR6, c[0x0][0x38c] ;  /* 0x00007180ff0677ac */ /* 0x000f220008000800 */
[----:B------:R-:W-:Y:S01]  /*3a90*/  LOP3.LUT R0, R0, 0xffff, RZ, 0xc0, !PT ;  /* 0x0000ffff00007812 */ /* 0x000fe200078ec0ff */
[----:B-1----:R-:W-:Y:S01]  /*3aa0*/  IMAD.MOV.U32 R9, RZ, RZ, 0x1 ;  /* 0x00000001ff097424 */ /* 0x002fe200078e00ff */
[----:B------:R-:W-:Y:S01]  /*3ab0*/  LOP3.LUT R2, R2, 0xffff, RZ, 0xc0, !PT ;  /* 0x0000ffff02027812 */ /* 0x000fe200078ec0ff */
[----:B------:R-:W-:Y:S01]  /*3ac0*/  IMAD.MOV.U32 R8, RZ, RZ, RZ ;  /* 0x000000ffff087224 */ /* 0x000fe200078e00ff */
[----:B------:R-:W-:Y:S01]  /*3ad0*/  R2UR UR65, R0 ;  /* 0x00000000004172ca */ /* 0x000fe200000e0000 */
[----:B------:R-:W-:Y:S01]  /*3ae0*/  UMOV UR47, URZ ;  /* 0x000000ff002f7c82 */ /* 0x000fe20008000000 */
[----:B------:R-:W-:Y:S01]  /*3af0*/  R2UR UR43, R2 ;  /* 0x00000000022b72ca */ /* 0x000fe200000e0000 */
[----:B------:R-:W-:Y:S01]  /*3b00*/  UMOV UR38, URZ ;  /* 0x000000ff00267c82 */ /* 0x000fe20008000000 */
[----:B------:R-:W-:Y:S01]  /*3b10*/  UMOV UR37, URZ ;  /* 0x000000ff00257c82 */ /* 0x000fe20008000000 */
[----:B---3--:R-:W-:-:S02]  /*3b20*/  ULEA UR41, UR4, UR41, 0x18 ;  /* 0x0000002904297291 */ /* 0x008fc4000f8ec0ff */
[----:B------:R-:W-:Y:S02]  /*3b30*/  UISETP.NE.AND UP3, UPT, UR68, URZ, UPT ;  /* 0x000000ff4400728c */ /* 0x000fe4000bf65270 */
[----:B------:R-:W-:Y:S02]  /*3b40*/  UIADD3 UR5, UPT, UPT, UR41, 0x6400, URZ ;  /* 0x0000640029057890 */ /* 0x000fe4000fffe0ff */
[----:B------:R-:W-:Y:S02]  /*3b50*/  UIADD3 UR4, UPT, UPT, UR41, 0x26400, URZ ;  /* 0x0002640029047890 */ /* 0x000fe4000fffe0ff */
[----:B----4-:R-:W-:Y:S01]  /*3b60*/  UIADD3 UR6, UPT, UPT, UR6, 0x3f, URZ ;  /* 0x0000003f06067890 */ /* 0x010fe2000fffe0ff */
[----:B--2---:R-:W1:Y:S01]  /*3b70*/  LDS R3, [UR41+0x170] ;  /* 0x00017029ff037984 */ /* 0x004e620008000800 */
[----:B------:R-:W-:Y:S02]  /*3b80*/  USHF.R.U32.HI UR5, URZ, 0x4, UR5 ;  /* 0x00000004ff057899 */ /* 0x000fe40008011605 */
[----:B------:R-:W-:-:S02]  /*3b90*/  USHF.R.S32.HI UR64, URZ, 0x1f, UR6 ;  /* 0x0000001fff407899 */ /* 0x000fc40008011406 */
[----:B------:R-:W-:Y:S02]  /*3ba0*/  USHF.R.U32.HI UR4, URZ, 0x4, UR4 ;  /* 0x00000004ff047899 */ /* 0x000fe40008011604 */
[----:B------:R-:W-:Y:S02]  /*3bb0*/  ULEA.HI UR64, UR64, UR6, URZ, 0x6 ;  /* 0x0000000640407291 */ /* 0x000fe4000f8f30ff */
[----:B------:R-:W-:Y:S02]  /*3bc0*/  ULOP3.LUT UR5, UR5, 0x3fff, URZ, 0xc0, !UPT ;  /* 0x00003fff05057892 */ /* 0x000fe4000f8ec0ff */
[----:B------:R-:W-:Y:S02]  /*3bd0*/  USHF.R.S32.HI UR64, URZ, 0x6, UR64 ;  /* 0x00000006ff407899 */ /* 0x000fe40008011440 */
[----:B------:R-:W-:Y:S02]  /*3be0*/  ULOP3.LUT UR45, UR4, 0x3fff, URZ, 0xc0, !UPT ;  /* 0x00003fff042d7892 */ /* 0x000fe4000f8ec0ff */
[----:B------:R-:W-:Y:S01]  /*3bf0*/  UISETP.LT.AND UP0, UPT, UR64, 0x1, UPT ;  /* 0x000000014000788c */ /* 0x000fe2000bf01270 */
[----:B------:R-:W-:Y:S01]  /*3c00*/  UMOV UR62, 0x0 ;  /* 0x00000000003e7882 */ /* 0x000fe20000000000 */
        /* <DEDUP_REMOVED lines=9> */
[----:B------:R-:W-:-:S02]  /*3ca0*/  ULOP3.LUT UR44, UR5, 0x10000, URZ, 0xfc, !UPT ;  /* 0x00010000052c7892 */ /* 0x000fc4000f8efcff */
[----:B------:R-:W-:Y:S02]  /*3cb0*/  ULOP3.LUT UR45, UR45, 0x10000, URZ, 0xfc, !UPT ;  /* 0x000100002d2d7892 */ /* 0x000fe4000f8efcff */
[----:B------:R-:W-:Y:S01]  /*3cc0*/  USEL UR66, UR64, 0x1, !UP0 ;  /* 0x0000000140427887 */ /* 0x000fe2000c000000 */
[----:B------:R-:W-:Y:S01]  /*3cd0*/  UMOV UR52, 0x0 ;  /* 0x0000000000347882 */ /* 0x000fe20000000000 */
[----:B------:R-:W-:Y:S01]  /*3ce0*/  UMOV UR53, 0x8100910 ;  /* 0x0810091000357882 */ /* 0x000fe20000000000 */
[----:B------:R-:W-:Y:S01]  /*3cf0*/  UMOV UR50, 0x0 ;  /* 0x0000000000327882 */ /* 0x000fe20000000000 */
[----:B------:R-:W-:Y:S01]  /*3d00*/  UMOV UR51, 0x8100910 ;  /* 0x0810091000337882 */ /* 0x000fe20000000000 */
[----:B------:R-:W-:Y:S01]  /*3d10*/  UMOV UR48, 0x0 ;  /* 0x0000000000307882 */ /* 0x000fe20000000000 */
[----:B------:R-:W-:Y:S01]  /*3d20*/  UMOV UR49, 0x8100910 ;  /* 0x0810091000317882 */ /* 0x000fe20000000000 */
[----:B-1----:R-:W-:Y:S02]  /*3d30*/  R2UR UR67, R3 ;  /* 0x00000000034372ca */ /* 0x002fe400000e0000 */
[----:B------:R-:W-:-:S13]  /*3d40*/  CS2R R2, SRZ ;  /* 0x0000000000027805 */ /* 0x000fda000001ff00 */
.L_x_80:
[C---:B------:R-:W-:Y:S02]  /*3d50*/  LEA R0, R8.reuse, UR41, 0x3 ;  /* 0x0000002908007c11 */ /* 0x040fe4000f8e18ff */
[----:B------:R-:W-:Y:S02]  /*3d60*/  SHF.L.U32 R5, R3, 0x1f, RZ ;  /* 0x0000001f03057819 */ /* 0x000fe400000006ff */
[----:B------:R-:W-:Y:S02]  /*3d70*/  LEA R4, R8, UR41, 0x4 ;  /* 0x0000002908047c11 */ /* 0x000fe4000f8e20ff */
[----:B------:R-:W1:Y:S02]  /*3d80*/  SYNCS.PHASECHK.TRANS64.TRYWAIT P0, [R0+URZ+0xc0], R5 ;  /* 0x0000c005000075a7 */ /* 0x000e6400080011ff */
[----:B-1-3--:R-:W-:Y:S05]  /*3d90*/  @!P0 BRA `(.L_x_73) ;  /* 0x0000004c00688947 */ /* 0x00afea0003800000 */
.L_x_165:
[----:B-1----:R-:W1:Y:S01]  /*3da0*/  LDS.128 R4, [R4+0x150] ;  /* 0x0001500004047984 */ /* 0x002e620000000c00 */
[----:B------:R-:W-:Y:S02]  /*3db0*/  VIADD R0, R0, 0xd0 ;  /* 0x000000d000007836 */ /* 0x000fe40000000000 */
[----:B------:R-:W-:Y:S01]  /*3dc0*/  VIADD R8, R8, 0x1 ;  /* 0x0000000108087836 */ /* 0x000fe20000000000 */
[----:B------:R-:W-:Y:S01]  /*3dd0*/  @!PT LDS RZ, [RZ] ;  /* 0x00000000fffff984 */ /* 0x000fe20000000800 */
[----:B------:R-:W-:Y:S01]  /*3de0*/  @!PT LDS RZ, [RZ] ;  /* 0x00000000fffff984 */ /* 0x000fe20000000800 */
[----:B------:R-:W-:Y:S01]  /*3df0*/  @!PT LDS RZ, [RZ] ;  /* 0x00000000fffff984 */ /* 0x000fe20000000800 */
[----:B------:R-:W-:Y:S01]  /*3e00*/  @!PT LDS RZ, [RZ] ;  /* 0x00000000fffff984 */ /* 0x000fe20000000800 */
[----:B------:R2:W-:Y:S06]  /*3e10*/  MEMBAR.ALL.CTA ;  /* 0x0000000000007992 */ /* 0x0005ec0000008000 */
[----:B--2---:R-:W2:Y:S01]  /*3e20*/  FENCE.VIEW.ASYNC.S ;  /* 0x00000000000073c6 */ /* 0x004ea20000000000 */
[----:B------:R-:W-:-:S04]  /*3e30*/  PRMT R0, RZ, 0x654, R0 ;  /* 0x00000654ff007816 */ /* 0x000fc80000000000 */
[----:B--2---:R2:W-:Y:S01]  /*3e40*/  SYNCS.ARRIVE.TRANS64.RED.A1T0 RZ, [R0+URZ], RZ ;  /* 0x000000ff00ff79a7 */ /* 0x0045e200081004ff */
[----:B-1----:R-:W-:Y:S01]  /*3e50*/  LOP3.LUT P1, RZ, R6, 0x1, RZ, 0xc0, !PT ;  /* 0x0000000106ff7812 */ /* 0x002fe2000782c0ff */
[----:B--2---:R-:W-:-:S12]  /*3e60*/  BRA.U UP3, `(.L_x_74) ;  /* 0x0000000503587547 */ /* 0x004fd8000b800000 */
[----:B------:R-:W1:Y:S01]  /*3e70*/  LDCU UR4, c[0x0][0x38c] ;  /* 0x00007180ff0477ac */ /* 0x000e620008000800 */
[----:B------:R-:W-:Y:S02]  /*3e80*/  PLOP3.LUT P2, PT, PT, PT, PT, 0x80, 0x8 ;  /* 0x000000000008781c */ /* 0x000fe40003f4f070 */
[----:B------:R-:W-:Y:S01]  /*3e90*/  SHF.L.U32 R5, R9, 0x1f, RZ ;  /* 0x0000001f09057819 */ /* 0x000fe200000006ff */
[----:B------:R-:W-:Y:S02]  /*3ea0*/  ULEA UR46, UR47, UR41, 0x3 ;  /* 0x000000292f2e7291 */ /* 0x000fe4000f8e18ff */
[----:B------:R-:W-:Y:S02]  /*3eb0*/  ULEA UR36, UR47, UR67, 0x5 ;  /* 0x000000432f247291 */ /* 0x000fe4000f8e28ff */
[----:B-1----:R-:W-:-:S06]  /*3ec0*/  UISETP.GE.AND UP0, UPT, UR4, 0x1, UPT ;  /* 0x000000010400788c */ /* 0x002fcc000bf06270 */
[----:B------:R-:W-:-:S05]  /*3ed0*/  PLOP3.LUT P0, PT, PT, PT, UP0, 0x80, 0x8 ;  /* 0x000000000008781c */ /* 0x000fca0003f0f008 */
[----:B------:R-:W-:-:S08]  /*3ee0*/  @UP0 ULEA UR4, UR38, UR41, 0x3 ;  /* 0x0000002926040291 */ /* 0x000fd0000f8e18ff */
[----:B------:R-:W-:-:S04]  /*3ef0*/  @P0 SHF.L.U32 R0, R2, 0x1f, RZ ;  /* 0x0000001f02000819 */ /* 0x000fc800000006ff */
[----:B------:R1:W2:Y:S01]  /*3f00*/  @P0 SYNCS.PHASECHK.TRANS64.TRYWAIT P2, [UR4], R0 ;  /* 0x00000000ff0005a7 */ /* 0x0002a20008041104 */
[----:B------:R-:W3:Y:S02]  /*3f10*/  SYNCS.PHASECHK.TRANS64.TRYWAIT P0, [UR46+0x100], R5 ;  /* 0x00010005ff0075a7 */ /* 0x000ee4000800112e */
[----:B-123--:R-:W-:Y:S05]  /*3f20*/  @!P0 BRA `(.L_x_75) ;  /* 0x0000004c00188947 */ /* 0x00efea0003800000 */
.L_x_167:
[----:B------:R-:W-:Y:S01]  /*3f30*/  UMOV UR42, UR37 ;  /* 0x00000025002a7c82 */ /* 0x000fe20008000000 */
[----:B------:R-:W-:Y:S05]  /*3f40*/  BRA.U !UP0, `(.L_x_76) ;  /* 0x0000000508107547 */ /* 0x000fea000b800000 */
[----:B------:R-:W-:Y:S02]  /*3f50*/  UIADD3 UR42, UPT, UPT, UR66, UR37, URZ ;  /* 0x00000025422a7290 */ /* 0x000fe4000fffe0ff */
[----:B------:R-:W-:Y:S01]  /*3f60*/  UPLOP3.LUT UP2, UPT, UPT, UPT, UPT, 0x40, 0x4 ;  /* 0x000000000004789c */ /* 0x000fe20003f4e870 */
[----:B------:R-:W-:Y:S01]  /*3f70*/  UMOV UR39, UR64 ;  /* 0x0000004000277c82 */ /* 0x000fe20008000000 */
[----:B------:R-:W-:-:S09]  /*3f80*/  UMOV UR5, UR38 ;  /* 0x0000002600057c82 */ /* 0x000fd20008000000 */
.L_x_79:
[----:B------:R-:W-:Y:S01]  /*3f90*/  ULEA UR7, UR5, UR41, 0x3 ;  /* 0x0000002905077291 */ /* 0x000fe2000f8e18ff */
[----:B--23--:R-:W-:Y:S11]  /*3fa0*/  @P2 BRA `(.L_x_77) ;  /* 0x00000000000c2947 */ /* 0x00cff60003800000 */
[----:B-1----:R-:W-:Y:S04]  /*3fb0*/  SHF.L.U32 R5, R2, 0x1f, RZ ;  /* 0x0000001f02057819 */ /* 0x002fe800000006ff */
[----:B------:R-:W1:Y:S02]  /*3fc0*/  SYNCS.PHASECHK.TRANS64.TRYWAIT P0, [UR7], R5 ;  /* 0x00000005ff0075a7 */ /* 0x000e640008001107 */
[----:B-1----:R-:W-:Y:S05]  /*3fd0*/  @!P0 BRA `(.L_x_78) ;  /* 0x0000004c00048947 */ /* 0x002fea0003800000 */
.L_x_77:
[----:B------:R-:W-:Y:S01]  /*3fe0*/  UISETP.NE.AND UP0, UPT, UR39, 0x1, UPT ;  /* 0x000000012700788c */ /* 0x000fe2000bf05270 */
[----:B------:R-:W-:Y:S01]  /*3ff0*/  PLOP3.LUT P2, PT, PT, PT, PT, 0x80, 0x8 ;  /* 0x000000000008781c */ /* 0x000fe20003f4f070 */
[----:B------:R-:W-:Y:S02]  /*4000*/  UIADD3 UR4, UPT, UPT, UR5, 0x1, URZ ;  /* 0x0000000105047890 */ /* 0x000fe4000fffe0ff */
[----:B------:R-:W-:Y:S02]  /*4010*/  UIADD3 UR40, UPT, UPT, UR7, 0x40, URZ ;  /* 0x0000004007287890 */ /* 0x000fe4000fffe0ff */
[----:B------:R-:W-:Y:S01]  /*4020*/  UISETP.NE.AND UP1, UPT, UR4, 0x8, UPT ;  /* 0x000000080400788c */ /* 0x000fe2000bf25270 */
[----:B------:R-:W-:Y:S01]  /*4030*/  PLOP3.LUT P0, PT, PT, PT, UP0, 0x80, 0x8 ;  /* 0x000000000008781c */ /* 0x000fe20003f0f008 */
[----:B------:R-:W-:Y:S02]  /*4040*/  UIADD3 UR37, UPT, UPT, UR37, 0x1, URZ ;  /* 0x0000000125257890 */ /* 0x000fe4000fffe0ff */
[----:B------:R-:W-:Y:S02]  /*4050*/  USEL UR6, URZ, 0x1, UP1 ;  /* 0x00000001ff067887 */ /* 0x000fe40008800000 */
[----:B------:R-:W-:Y:S02]  /*4060*/  USEL UR38, UR4, URZ, UP1 ;  /* 0x000000ff04267287 */ /* 0x000fe40008800000 */
[----:B------:R-:W-:Y:S02]  /*4070*/  UIADD3 UR39, UPT, UPT, UR39, -0x1, URZ ;  /* 0xffffffff27277890 */ /* 0x000fe4000fffe0ff */
[----:B------:R-:W-:Y:S01]  /*4080*/  @UP0 ULEA UR4, UR38, UR41, 0x3 ;  /* 0x0000002926040291 */ /* 0x000fe2000f8e18ff */
[----:B------:R-:W-:Y:S01]  /*4090*/  LOP3.LUT R2, R2, UR6, RZ, 0x3c, !PT ;  /* 0x0000000602027c12 */ /* 0x000fe2000f8e3cff */
[----:B------:R-:W-:Y:S02]  /*40a0*/  ULEA UR6, UR5, UR45, 0x9 ;  /* 0x0000002d05067291 */ /* 0x000fe4000f8e48ff */
[----:B------:R-:W-:Y:S01]  /*40b0*/  UISETP.NE.AND UP0, UPT, UR37, UR42, UPT ;  /* 0x0000002a2500728c */ /* 0x000fe2000bf05270 */
[----:B-1----:R-:W-:Y:S01]  /*40c0*/  @P0 SHF.L.U32 R0, R2, 0x1f, RZ ;  /* 0x0000001f02000819 */ /* 0x002fe200000006ff */
[----:B------:R-:W-:Y:S02]  /*40d0*/  UIADD3 UR34, UPT, UPT, UR6, 0x2, URZ ;  /* 0x0000000206227890 */ /* 0x000fe4000fffe0ff */
[----:B------:R-:W-:Y:S01]  /*40e0*/  UIADD3 UR30, UPT, UPT, UR6, 0x4, URZ ;  /* 0x00000004061e7890 */ /* 0x000fe2000fffe0ff */
[----:B------:R2:W3:Y:S01]  /*40f0*/  @P0 SYNCS.PHASECHK.TRANS64.TRYWAIT P2, [UR4], R0 ;  /* 0x00000000ff0005a7 */ /* 0x0004e20008041104 */
[----:B------:R-:W-:Y:S02]  /*4100*/  ULEA UR4, UR5, UR44, 0xa ;  /* 0x0000002c05047291 */ /* 0x000fe4000f8e50ff */
[----:B------:R-:W-:Y:S02]  /*4110*/  UIADD3 UR26, UPT, UPT, UR6, 0x6, URZ ;  /* 0x00000006061a7890 */ /* 0x000fe4000fffe0ff */
        /* <DEDUP_REMOVED lines=10> */
[----:B------:R-:W-:Y:S01]  /*41c0*/  UIADD3 UR8, UPT, UPT, UR4, 0x206, URZ ;  /* 0x0000020604087890 */ /* 0x000fe2000fffe0ff */
[----:B------:R-:W-:Y:S01]  /*41d0*/  UMOV UR7, 0x40004040 ;  /* 0x4000404000077882 */ /* 0x000fe20000000000 */
[----:B------:R-:W-:Y:S01]  /*41e0*/  UMOV UR5, 0x40004040 ;  /* 0x4000404000057882 */ /* 0x000fe20000000000 */
[----:B------:R-:W-:Y:S01]  /*41f0*/  UMOV UR35, 0x40004040 ;  /* 0x4000404000237882 */ /* 0x000fe20000000000 */
[----:B------:R1:W-:Y:S01]  /*4200*/  UTCHMMA.2CTA gdesc[UR4], gdesc[UR6], tmem[UR36], tmem[UR62], idesc[UR63], UP2 ;  /* 0x00ff3e06040075ea */ /* 0x0003e20009200024 */
[----:B------:R-:W-:Y:S01]  /*4210*/  UPLOP3.LUT UP2, UPT, UPT, UPT, UPT, 0x80, 0x8 ;  /* 0x000000000008789c */ /* 0x000fe20003f4f070 */
[----:B------:R-:W-:Y:S01]  /*4220*/  UMOV UR33, 0x40004040 ;  /* 0x4000404000217882 */ /* 0x000fe20000000000 */
[----:B------:R-:W-:Y:S01]  /*4230*/  UMOV UR31, 0x40004040 ;  /* 0x40004040001f7882 */ /* 0x000fe20000000000 */
[----:B------:R2:W-:Y:S01]  /*4240*/  UTCHMMA.2CTA gdesc[UR32], gdesc[UR34], tmem[UR36], tmem[UR60], idesc[UR61], UPT ;  /* 0x00ff3c22200075ea */ /* 0x0005e2000ba00024 */
        /* <DEDUP_REMOVED lines=14> */
[----:B------:R-:W-:Y:S01]  /*4330*/  UMOV UR9, 0x40004040 ;  /* 0x4000404000097882 */ /* 0x000fe20000000000 */
[----:B------:R2:W-:Y:S01]  /*4340*/  UTCHMMA.2CTA gdesc[UR12], gdesc[UR14], tmem[UR36], tmem[UR50], idesc[UR51], UPT ;  /* 0x00ff320e0c0075ea */ /* 0x0005e2000ba00024 */
[----:B------:R2:W-:Y:S01]  /*4350*/  UTCHMMA.2CTA gdesc[UR8], gdesc[UR10], tmem[UR36], tmem[UR48], idesc[UR49], UPT ;  /* 0x00ff300a080075ea */ /* 0x0005e2000ba00024 */
[----:B------:R2:W-:Y:S01]  /*4360*/  UTCBAR.2CTA.MULTICAST [UR40], URZ, UR43 ;  /* 0x000000ff280073e9 */ /* 0x0005e2000820082b */
[----:B-1----:R-:W-:Y:S01]  /*4370*/  UMOV UR5, UR38 ;  /* 0x0000002600057c82 */ /* 0x002fe20008000000 */
[----:B------:R-:W-:Y:S05]  /*4380*/  BRA.U UP0, `(.L_x_79) ;  /* 0xfffffffd00007547 */ /* 0x000fea000b83ffff */
.L_x_76:
[----:B------:R-:W-:Y:S01]  /*4390*/  UIADD3 UR4, UPT, UPT, UR46, 0xe0, URZ ;  /* 0x000000e02e047890 */ /* 0x000fe2000fffe0ff */
[----:B------:R-:W-:-:S08]  /*43a0*/  UMOV UR37, UR42 ;  /* 0x0000002a00257c82 */ /* 0x000fd00008000000 */
[----:B------:R4:W-:Y:S01]  /*43b0*/  UTCBAR.2CTA.MULTICAST [UR4], URZ, UR65 ;  /* 0x000000ff040073e9 */ /* 0x0009e20008200841 */
[----:B------:R-:W-:Y:S02]  /*43c0*/  NOP ;  /* 0x0000000000007918 */ /* 0x000fe40000000000 */
.L_x_74:
[----:B----4-:R-:W-:Y:S01]  /*43d0*/  UIADD3 UR4, UPT, UPT, UR47, 0x1, URZ ;  /* 0x000000012f047890 */ /* 0x010fe2000fffe0ff */
[----:B------:R-:W-:-:S03]  /*43e0*/  ISETP.NE.AND P0, PT, R8, 0x2, PT ;  /* 0x000000020800780c */ /* 0x000fc60003f05270 */
[----:B------:R-:W-:Y:S01]  /*43f0*/  UISETP.NE.AND UP0, UPT, UR4, 0x4, UPT ;  /* 0x000000040400788c */ /* 0x000fe2000bf05270 */
[----:B-12---:R-:W-:Y:S02]  /*4400*/  SEL R0, RZ, 0x1, P0 ;  /* 0x00000001ff007807 */ /* 0x006fe40000000000 */
[----:B------:R-:W-:Y:S01]  /*4410*/  SEL R8, R8, RZ, P0 ;  /* 0x000000ff08087207 */ /* 0x000fe20000000000 */
[----:B------:R-:W-:Y:S01]  /*4420*/  USEL UR5, URZ, 0x1, UP0 ;  /* 0x00000001ff057887 */ /* 0x000fe20008000000 */
[----:B------:R-:W-:Y:S01]  /*4430*/  LOP3.LUT R3, R3, R0, RZ, 0x3c, !PT ;  /* 0x0000000003037212 */ /* 0x000fe200078e3cff */
[----:B------:R-:W-:-:S04]  /*4440*/  USEL UR47, UR4, URZ, UP0 ;  /* 0x000000ff042f7287 */ /* 0x000fc80008000000 */
[----:B------:R-:W-:Y:S01]  /*4450*/  LOP3.LUT R9, R9, UR5, RZ, 0x3c, !PT ;  /* 0x0000000509097c12 */ /* 0x000fe2000f8e3cff */
[----:B------:R-:W-:Y:S07]  /*4460*/  @P1 BRA `(.L_x_80) ;  /* 0xfffffff800381947 */ /* 0x000fee000383ffff */
[----:B------:R-:W1:Y:S01]  /*4470*/  S2UR UR8, SR_CgaCtaId ;  /* 0x00000000000879c3 */ /* 0x000e620000008800 */
[----:B------:R-:W-:Y:S01]  /*4480*/  ELECT P0, URZ, PT ;  /* 0x0000000000ff782f */ /* 0x000fe20003800000 */
[----:B------:R-:W-:Y:S01]  /*4490*/  HFMA2 R0, -RZ, RZ, 0, 5.9604644775390625e-08 ;  /* 0x00000001ff007431 */ /* 0x000fe200000001ff */
[----:B------:R-:W-:-:S05]  /*44a0*/  UMOV UR4, 0x40 ;  /* 0x0000004000047882 */ /* 0x000fca0000000000 */
[----:B------:R-:W-:Y:S01]  /*44b0*/  UVIRTCOUNT.DEALLOC.SMPOOL 0x80 ;  /* 0x000000800000784c */ /* 0x000fe20000000000 */
[----:B------:R-:W-:Y:S02]  /*44c0*/  UISETP.NE.AND UP1, UPT, UR68, URZ, UPT ;  /* 0x000000ff4400728c */ /* 0x000fe4000bf25270 */
[----:B-1----:R-:W-:-:S09]  /*44d0*/  ULEA UR8, UR8, UR4, 0x18 ;  /* 0x0000000408087291 */ /* 0x002fd2000f8ec0ff */
[----:B------:R1:W-:Y:S01]  /*44e0*/  @P0 STS.U8 [UR8+0x1c], R0 ;  /* 0x00001c00ff000988 */ /* 0x0003e20008000008 */
[----:B------:R-:W-:Y:S05]  /*44f0*/  BRA.U UP1, `(.L_x_81) ;  /* 0x0000000101a07547 */ /* 0x000fea000b800000 */
[----:B------:R-:W-:Y:S01]  /*4500*/  UIADD3 UR7, UPT, UPT, UR41, 0x100, URZ ;  /* 0x0000010029077890 */ /* 0x000fe2000fffe0ff */
[----:B------:R-:W-:-:S03]  /*4510*/  SHF.L.U32 R3, R9, 0x1f, RZ ;  /* 0x0000001f09037819 */ /* 0x000fc600000006ff */
[----:B------:R-:W-:-:S09]  /*4520*/  ULEA UR4, UR47, UR7, 0x3 ;  /* 0x000000072f047291 */ /* 0x000fd2000f8e18ff */
[----:B------:R-:W2:Y:S02]  /*4530*/  SYNCS.PHASECHK.TRANS64.TRYWAIT P0, [UR4], R3 ;  /* 0x00000003ff0075a7 */ /* 0x000ea40008001104 */
[----:B--2---:R-:W-:Y:S05]  /*4540*/  @!P0 BRA `(.L_x_82) ;  /* 0x0000004400c08947 */ /* 0x004fea0003800000 */
.L_x_170:
        /* <DEDUP_REMOVED lines=9> */
.L_x_172:
        /* <DEDUP_REMOVED lines=9> */
.L_x_174:
[----:B------:R-:W-:-:S04]  /*4670*/  UIADD3 UR4, UPT, UPT, UR4, 0x1, URZ ;  /* 0x0000000104047890 */ /* 0x000fc8000fffe0ff */
[----:B------:R-:W-:-:S04]  /*4680*/  UISETP.NE.AND UP0, UPT, UR4, 0x4, UPT ;  /* 0x000000040400788c */ /* 0x000fc8000bf05270 */
[----:B------:R-:W-:Y:S02]  /*4690*/  USEL UR5, URZ, 0x1, UP0 ;  /* 0x00000001ff057887 */ /* 0x000fe40008000000 */
[----:B------:R-:W-:-:S04]  /*46a0*/  USEL UR4, UR4, URZ, UP0 ;  /* 0x000000ff04047287 */ /* 0x000fc80008000000 */
[----:B------:R-:W-:Y:S01]  /*46b0*/  ULEA UR4, UR4, UR7, 0x3 ;  /* 0x0000000704047291 */ /* 0x000fe2000f8e18ff */
[----:B-1----:R-:W-:-:S04]  /*46c0*/  LOP3.LUT R3, R2, UR5, RZ, 0x3c, !PT ;  /* 0x0000000502037c12 */ /* 0x002fc8000f8e3cff */
[----:B------:R-:W-:Y:S01]  /*46d0*/  SHF.L.U32 R3, R3, 0x1f, RZ ;  /* 0x0000001f03037819 */ /* 0x000fe200000006ff */
[----:B------:R-:W-:-:S04]  /*46e0*/  IMAD.U32 R0, RZ, RZ, UR4 ;  /* 0x00000004ff007e24 */ /* 0x000fc8000f8e00ff */
[----:B------:R1:W2:Y:S03]  /*46f0*/  SYNCS.PHASECHK.TRANS64.TRYWAIT P0, [R0+URZ], R3 ;  /* 0x00000003000075a7 */ /* 0x0002a600080011ff */
[----:B--2---:R-:W-:Y:S05]  /*4700*/  @!P0 NANOSLEEP.SYNCS 0x989680 ;  /* 0x009896800000895d */ /* 0x004fea0003900000 */
[----:B------:R-:W2:Y:S02]  /*4710*/  @!P0 SYNCS.PHASECHK.TRANS64 P0, [R0+URZ], R3 ;  /* 0x00000003000085a7 */ /* 0x000ea400080010ff */
[----:B--2---:R-:W-:Y:S05]  /*4720*/  @P0 BRA `(.L_x_85) ;  /* 0x0000000000200947 */ /* 0x004fea0003800000 */
.L_x_86:
[----:B--2---:R2:W4:Y:S02]  /*4730*/  SYNCS.PHASECHK.TRANS64.TRYWAIT P0, [R0+URZ], R3 ;  /* 0x00000003000075a7 */ /* 0x00452400080011ff */
[----:B----4-:R-:W-:Y:S05]  /*4740*/  @!P0 NANOSLEEP.SYNCS 0x989680 ;  /* 0x009896800000895d */ /* 0x010fea0003900000 */
[----:B------:R-:W4:Y:S02]  /*4750*/  @!P0 SYNCS.PHASECHK.TRANS64 P0, [R0+URZ], R3 ;  /* 0x00000003000085a7 */ /* 0x000f2400080010ff */
[----:B----4-:R-:W-:Y:S05]  /*4760*/  @!P0 BRA `(.L_x_86) ;  /* 0xfffffffc00f08947 */ /* 0x010fea000383ffff */
[----:B------:R-:W-:Y:S05]  /*4770*/  BRA `(.L_x_85) ;  /* 0x00000000000c7947 */ /* 0x000fea0003800000 */
.L_x_81:
[----:B------:R-:W-:-:S04]  /*4780*/  UIADD3 UR4, UPT, UPT, UR41, 0x140, URZ ;  /* 0x0000014029047890 */ /* 0x000fc8000fffe0ff */
[----:B------:R-:W-:-:S09]  /*4790*/  UPRMT UR4, UR69, 0x654, UR4 ;  /* 0x0000065445047896 */ /* 0x000fd20008000004 */
[----:B------:R-:W-:Y:S03]  /*47a0*/  SYNCS.ARRIVE.TRANS64.RED.A1T0 RZ, [UR4], RZ ;  /* 0x000000ffffff79a7 */ /* 0x000fe60008100404 */
.L_x_85:
[----:B-12---:R-:W-:Y:S01]  /*47b0*/  SHF.L.U32 R3, RZ, 0x1f, RZ ;  /* 0x0000001fff037819 */ /* 0x006fe200000006ff */
[----:B------:R-:W-:Y:S01]  /*47c0*/  UIADD3 UR4, UPT, UPT, UR41, 0x140, URZ ;  /* 0x0000014029047890 */ /* 0x000fe2000fffe0ff */
[----:B------:R-:W-:Y:S02]  /*47d0*/  PLOP3.LUT P0, PT, PT, PT, UP1, 0x80, 0x8 ;  /* 0x000000000008781c */ /* 0x000fe40003f0f018 */
[----:B------:R-:W1:Y:S02]  /*47e0*/  SYNCS.PHASECHK.TRANS64.TRYWAIT P1, [UR41+0x140], R3 ;  /* 0x00014003ff0075a7 */ /* 0x000e640008021129 */
[----:B-1----:R-:W-:Y:S09]  /*47f0*/  @!P1 BRA `(.L_x_87) ;  /* 0x00000044005c9947 */ /* 0x002ff20003800000 */
.L_x_176:
[----:B------:R-:W-:Y:S01]  /*4800*/  @!UP1 UPRMT UR4, UR69, 0x654, UR4 ;  /* 0x0000065445049896 */ /* 0x000fe20008000004 */
[----:B------:R-:W-:Y:S01]  /*4810*/  UMOV UR5, 0xffff ;  /* 0x0000ffff00057882 */ /* 0x000fe20000000000 */
[----:B------:R-:W-:-:S07]  /*4820*/  UMOV UR6, 0x1 ;  /* 0x0000000100067882 */ /* 0x000fce0000000000 */
[----:B------:R-:W-:Y:S01]  /*4830*/  @!P0 SYNCS.ARRIVE.TRANS64.RED.A1T0 RZ, [UR4], RZ ;  /* 0x000000ffffff89a7 */ /* 0x000fe20008100404 */
[----:B------:R-:W-:Y:S01]  /*4840*/  NOP ;  /* 0x0000000000007918 */ /* 0x000fe20000000000 */
[----:B-1----:R-:W1:Y:S01]  /*4850*/  LDS R0, [UR8+0x14] ;  /* 0x00001408ff007984 */ /* 0x002e620008000800 */
[----:B------:R-:W-:-:S04]  /*4860*/  ULOP3.LUT UR4, UR67, 0xffff, URZ, 0xc0, !UPT ;  /* 0x0000ffff43047892 */ /* 0x000fc8000f8ec0ff */
[----:B------:R-:W-:-:S04]  /*4870*/  USHF.R.U32.HI UR4, URZ, 0x5, UR4 ;  /* 0x00000005ff047899 */ /* 0x000fc80008011604 */
[----:B------:R-:W-:Y:S02]  /*4880*/  USHF.L.U32 UR5, UR5, UR4, URZ ;  /* 0x0000000405057299 */ /* 0x000fe400080006ff */
[----:B------:R-:W-:-:S04]  /*4890*/  USHF.L.U32 UR4, UR6, UR4, URZ ;  /* 0x0000000406047299 */ /* 0x000fc800080006ff */
[----:B-1----:R-:W-:-:S04]  /*48a0*/  LOP3.LUT R0, R0, UR5, RZ, 0xc0, !PT ;  /* 0x0000000500007c12 */ /* 0x002fc8000f8ec0ff */
[----:B------:R-:W-:-:S13]  /*48b0*/  ISETP.NE.AND P0, PT, R0, UR5, PT ;  /* 0x0000000500007c0c */ /* 0x000fda000bf05270 */
[----:B------:R-:W-:Y:S05]  /*48c0*/  @P0 BRA `(.L_x_88) ;  /* 0x0000000000580947 */ /* 0x000fea0003800000 */
[----:B------:R-:W1:Y:S02]  /*48d0*/  LDS R0, [UR8+0x18] ;  /* 0x00001808ff007984 */ /* 0x000e640008000800 */
[----:B-1----:R-:W-:-:S04]  /*48e0*/  LOP3.LUT R0, R0, UR4, RZ, 0xc0, !PT ;  /* 0x0000000400007c12 */ /* 0x002fc8000f8ec0ff */
[----:B------:R-:W-:-:S13]  /*48f0*/  ISETP.NE.AND P0, PT, R0, UR4, PT ;  /* 0x0000000400007c0c */ /* 0x000fda000bf05270 */
[----:B------:R-:W-:Y:S05]  /*4900*/  @P0 BRA `(.L_x_89) ;  /* 0x00000000003c0947 */ /* 0x000fea0003800000 */
[----:B------:R-:W1:Y:S01]  /*4910*/  S2R R2, SR_LANEID ;  /* 0x0000000000027919 */ /* 0x000e620000000000 */
[----:B------:R-:W-:Y:S01]  /*4920*/  ULOP3.LUT UR5, URZ, UR5, URZ, 0x33, !UPT ;  /* 0x00000005ff057292 */ /* 0x000fe2000f8e33ff */
[----:B------:R-:W-:Y:S01]  /*4930*/  LOP3.LUT R4, RZ, UR4, RZ, 0x33, !PT ;  /* 0x00000004ff047c12 */ /* 0x000fe2000f8e33ff */
[----:B------:R-:W-:Y:S02]  /*4940*/  VOTEU.ANY UR4, UPT, PT ;  /* 0x0000000000047886 */ /* 0x000fe400038e0100 */
[----:B------:R-:W-:Y:S01]  /*4950*/  UFLO.U32 UR4, UR4 ;  /* 0x00000004000472bd */ /* 0x000fe200080e0000 */
[----:B------:R-:W2:Y:S01]  /*4960*/  REDUX UR6, R4 ;  /* 0x00000000040673c4 */ /* 0x000ea20000000000 */
[----:B------:R-:W-:-:S06]  /*4970*/  IMAD.U32 R0, RZ, RZ, UR5 ;  /* 0x00000005ff007e24 */ /* 0x000fcc000f8e00ff */
[----:B------:R4:W-:Y:S01]  /*4980*/  UTCATOMSWS.AND URZ, UR5 ;  /* 0x0000000500ff79e3 */ /* 0x0009e20008000000 */
[----:B------:R-:W3:Y:S01]  /*4990*/  REDUX UR7, R0 ;  /* 0x00000000000773c4 */ /* 0x000ee20000000000 */
[----:B-1----:R-:W-:Y:S01]  /*49a0*/  ISETP.EQ.U32.AND P0, PT, R2, UR4, PT ;  /* 0x0000000402007c0c */ /* 0x002fe2000bf02070 */
[----:B--2---:R-:W-:Y:S01]  /*49b0*/  IMAD.U32 R2, RZ, RZ, UR6 ;  /* 0x00000006ff027e24 */ /* 0x004fe2000f8e00ff */
[----:B---3--:R-:W-:-:S11]  /*49c0*/  MOV R3, UR7 ;  /* 0x0000000700037c02 */ /* 0x008fd60008000f00 */
[----:B------:R4:W-:Y:S04]  /*49d0*/  @P0 ATOMS.AND RZ, [UR8+0x14], R3 ;  /* 0x00001403ffff098c */ /* 0x0009e8000a800008 */
[----:B------:R4:W-:Y:S01]  /*49e0*/  @P0 ATOMS.AND RZ, [UR8+0x18], R2 ;  /* 0x00001802ffff098c */ /* 0x0009e2000a800008 */
[----:B------:R-:W-:Y:S05]  /*49f0*/  BRA `(.L_x_90) ;  /* 0x0000000000147947 */ /* 0x000fea0003800000 */
.L_x_89:
[----:B------:R-:W-:Y:S02]  /*4a00*/  MOV R2, 0x4a20 ;  /* 0x00004a2000027802 */ /* 0x000fe40000000f00 */
[----:B---3-5:R-:W-:Y:S05]  /*4a10*/  CALL.REL.NOINC `($__internal_0_$__cuda_sm10x_tcgen05_guardrail_trap_col_being_dealloced_not_returned_by_alloc) ;  /* 0x0000004400c87944 */ /* 0x028fea0003c00000 */
[----:B------:R-:W-:Y:S05]  /*4a20*/  BRA `(.L_x_90) ;  /* 0x0000000000087947 */ /* 0x000fea0003800000 */
.L_x_88:
[----:B------:R-:W-:Y:S02]  /*4a30*/  MOV R2, 0x4a50 ;  /* 0x00004a5000027802 */ /* 0x000fe40000000f00 */
[----:B---3-5:R-:W-:Y:S05]  /*4a40*/  CALL.REL.NOINC `($__internal_2_$__cuda_sm10x_tcgen05_guardrail_trap_unallocated_columns_being_dealloced) ;  /* 0x0000004400d47944 */ /* 0x028fea0003c00000 */
.L_x_90:
[----:B------:R-:W-:Y:S01]  /*4a50*/  NOP ;  /* 0x0000000000007918 */ /* 0x000fe20000000000 */
[----:B----4-:R-:W-:Y:S05]  /*4a60*/  EXIT ;  /* 0x000000000000794d */ /* 0x010fea0003800000 */
.L_x_61:
[----:B------:R-:W-:-:S09]  /*4a70*/  UISETP.NE.OR UP0, UPT, UR18, 0x3, !UP3 ;  /* 0x000000031200788c */ /* 0x000fd2000df05670 */
[----:B------:R-:W-:Y:S05]  /*4a80*/  BRA.U UP0, `(.L_x_91) ;  /* 0x00000011002c7547 */ /* 0x000fea000b800000 */
[----:B------:R-:W1:Y:S01]  /*4a90*/  LDCU UR37, c[0x0][0x370] ;  /* 0x00006e00ff2577ac */ /* 0x000e620008000800 */
[----:B------:R-:W2:Y:S01]  /*4aa0*/  LDC.64 R16, c[0x0][0x348] ;  /* 0x0000d200ff107b82 */ /* 0x000ea20000000a00 */
[----:B------:R-:W-:Y:S02]  /*4ab0*/  HFMA2 R13, -RZ, RZ, 0, 0 ;  /* 0x00000000ff0d7431 */ /* 0x000fe400000001ff */
[----:B------:R-:W-:Y:S01]  /*4ac0*/  IMAD.MOV.U32 R15, RZ, RZ, 0x1 ;  /* 0x00000001ff0f7424 */ /* 0x000fe200078e00ff */
[----:B------:R-:W1:Y:S01]  /*4ad0*/  LDCU.128 UR32, c[0x0][0xb10] ;  /* 0x00016200ff2077ac */ /* 0x000e620008000c00 */
[----:B------:R-:W-:Y:S01]  /*4ae0*/  IMAD.MOV.U32 R14, RZ, RZ, RZ ;  /* 0x000000ffff0e7224 */ /* 0x000fe200078e00ff */
[----:B------:R-:W-:Y:S01]  /*4af0*/  MOV R7, 0x2000 ;  /* 0x0000200000077802 */ /* 0x000fe20000000f00 */
[----:B------:R-:W3:Y:S01]  /*4b00*/  LDCU UR31, c[0x0][0x374] ;  /* 0x00006e80ff1f77ac */ /* 0x000ee20008000800 */
[----:B------:R-:W4:Y:S01]  /*4b10*/  LDC.64 R2, c[0x0][0x888] ;  /* 0x00022200ff027b82 */ /* 0x000f220000000a00 */
[----:B------:R-:W3:Y:S01]  /*4b20*/  LDCU UR15, c[0x0][0xb0c] ;  /* 0x00016180ff0f77ac */ /* 0x000ee20008000800 */
[----:B------:R-:W3:Y:S06]  /*4b30*/  LDCU UR40, c[0x0][0xb20] ;  /* 0x00016400ff2877ac */ /* 0x000eec0008000800 */
[----:B------:R-:W2:Y:S01]  /*4b40*/  LDC.64 R4, c[0x0][0x890] ;  /* 0x00022400ff047b82 */ /* 0x000ea20000000a00 */
[----:B------:R-:W3:Y:S01]  /*4b50*/  LDCU UR4, c[0x0][0xb30] ;  /* 0x00016600ff0477ac */ /* 0x000ee20008000800 */
[----:B-1----:R-:W-:-:S02]  /*4b60*/  UIMAD.WIDE.U32 UR6, UR37, UR32, URZ ;  /* 0x00000020250672a5 */ /* 0x002fc4000f8e00ff */
[----:B---3--:R-:W-:Y:S01]  /*4b70*/  UIMAD.WIDE.U32 UR8, UR31, UR35, URZ ;  /* 0x000000231f0872a5 */ /* 0x008fe2000f8e00ff */
[----:B------:R-:W-:Y:S01]  /*4b80*/  UMOV UR29, 0x400 ;  /* 0x00000400001d7882 */ /* 0x000fe20000000000 */
[----:B------:R-:W-:-:S03]  /*4b90*/  UPLOP3.LUT UP3, UPT, UPT, UPT, UPT, 0x40, 0x4 ;  /* 0x000000000004789c */ /* 0x000fc60003f6e870 */
[----:B------:R-:W-:Y:S01]  /*4ba0*/  UMOV UR6, UR7 ;  /* 0x0000000700067c82 */ /* 0x000fe20008000000 */
[----:B------:R-:W-:Y:S01]  /*4bb0*/  UISETP.GE.AND UP0, UPT, UR42, 0x1, UPT ;  /* 0x000000012a00788c */ /* 0x000fe2000bf06270 */
[----:B------:R-:W-:Y:S01]  /*4bc0*/  UMOV UR38, UR9 ;  /* 0x0000000900267c82 */ /* 0x000fe20008000000 */
[----:B------:R-:W-:Y:S01]  /*4bd0*/  UISETP.NE.AND UP4, UPT, UR42, 0x1, UPT ;  /* 0x000000012a00788c */ /* 0x000fe2000bf85270 */
[----:B------:R-:W1:Y:S01]  /*4be0*/  LDCU.64 UR22, c[0x0][0xb28] ;  /* 0x00016500ff1677ac */ /* 0x000e620008000a00 */
[----:B------:R-:W-:Y:S02]  /*4bf0*/  ULEA UR29, UR53, UR29, 0x18 ;  /* 0x0000001d351d7291 */ /* 0x000fe4000f8ec0ff */
[----:B------:R-:W-:Y:S02]  /*4c00*/  UISETP.NE.AND UP6, UPT, UR15, 0x1, UPT ;  /* 0x000000010f00788c */ /* 0x000fe4000bfc5270 */
[----:B------:R-:W-:Y:S02]  /*4c10*/  UISETP.NE.AND UP5, UPT, UR34, 0x1, UPT ;  /* 0x000000012200788c */ /* 0x000fe4000bfa5270 */
[----:B------:R-:W-:-:S02]  /*4c20*/  USHF.R.U32.HI UR39, URZ, UR33, UR6 ;  /* 0x00000021ff277299 */ /* 0x000fc40008011606 */
[----:B------:R-:W-:Y:S02]  /*4c30*/  USHF.R.U32.HI UR38, URZ, UR40, UR38 ;  /* 0x00000028ff267299 */ /* 0x000fe40008011626 */
[----:B------:R-:W-:Y:S01]  /*4c40*/  UISETP.NE.AND UP2, UPT, UR4, 0x1, UPT ;  /* 0x000000010400788c */ /* 0x000fe2000bf45270 */
[----:B------:R-:W-:-:S10]  /*4c50*/  UMOV UR12, URZ ;  /* 0x000000ff000c7c82 */ /* 0x000fd40008000000 */
.L_x_100:
[C---:B------:R-:W-:Y:S02]  /*4c60*/  LEA R12, R14.reuse, UR29, 0x3 ;  /* 0x0000001d0e0c7c11 */ /* 0x040fe4000f8e18ff */
[----:B------:R-:W-:Y:S02]  /*4c70*/  SHF.L.U32 R9, R13, 0x1f, RZ ;  /* 0x0000001f0d097819 */ /* 0x000fe400000006ff */
[----:B------:R-:W-:Y:S02]  /*4c80*/  LEA R10, R14, UR29, 0x4 ;  /* 0x0000001d0e0a7c11 */ /* 0x000fe4000f8e20ff */
[----:B---3--:R-:W3:Y:S02]  /*4c90*/  SYNCS.PHASECHK.TRANS64.TRYWAIT P0, [R12+URZ+0xc0], R9 ;  /* 0x0000c0090c0075a7 */ /* 0x008ee400080011ff */
[----:B---3--:R-:W-:Y:S05]  /*4ca0*/  @!P0 BRA `(.L_x_92) ;  /* 0x0000004000488947 */ /* 0x008fea0003800000 */
.L_x_177:
[----:B---3--:R-:W3:Y:S01]  /*4cb0*/  LDS.128 R8, [R10+0x150] ;  /* 0x000150000a087984 */ /* 0x008ee20000000c00 */
[----:B------:R-:W-:Y:S01]  /*4cc0*/  UISETP.GE.AND UP0, UPT, UR42, 0x1, UPT ;  /* 0x000000012a00788c */ /* 0x000fe2000bf06270 */
[----:B------:R-:W-:Y:S01]  /*4cd0*/  @!PT LDS RZ, [RZ] ;  /* 0x00000000fffff984 */ /* 0x000fe20000000800 */
[----:B------:R-:W-:Y:S01]  /*4ce0*/  @!PT LDS RZ, [RZ] ;  /* 0x00000000fffff984 */ /* 0x000fe20000000800 */
[----:B------:R-:W-:Y:S01]  /*4cf0*/  @!PT LDS RZ, [RZ] ;  /* 0x00000000fffff984 */ /* 0x000fe20000000800 */
[----:B------:R-:W-:Y:S01]  /*4d00*/  @!PT LDS RZ, [RZ] ;  /* 0x00000000fffff984 */ /* 0x000fe20000000800 */
[----:B------:R1:W-:Y:S06]  /*4d10*/  MEMBAR.ALL.CTA ;  /* 0x0000000000007992 */ /* 0x0003ec0000008000 */
[----:B-1----:R-:W1:Y:S01]  /*4d20*/  FENCE.VIEW.ASYNC.S ;  /* 0x00000000000073c6 */ /* 0x002e620000000000 */
[----:B---3--:R-:W-:Y:S11]  /*4d30*/  LOP3.LUT P0, RZ, R10, 0x1, RZ, 0xc0, !PT ;  /* 0x000000010aff7812 */ /* 0x008ff6000780c0ff */
[----:B------:R-:W-:Y:S02]  /*4d40*/  @!UPT UIADD3 URZ, UPT, UPT, URZ, URZ, URZ ;  /* 0x000000fffffff290 */ /* 0x000fe4000fffe0ff */
[----:B-1----:R-:W-:Y:S01]  /*4d50*/  VOTEU.ANY UP1, P0 ;  /* 0x0000000000ff7886 */ /* 0x002fe20000020100 */
[----:B------:R-:W-:Y:S11]  /*4d60*/  PLOP3.LUT P0, PT, PT, PT, UP1, 0x80, 0x8 ;  /* 0x000000000008781c */ /* 0x000ff60003f0f018 */
[----:B------:R-:W-:Y:S02]  /*4d70*/  @!UPT UIADD3 URZ, UPT, UPT, URZ, URZ, URZ ;  /* 0x000000fffffff290 */ /* 0x000fe4000fffe0ff */
[----:B------:R-:W-:Y:S02]  /*4d80*/  @P0 SHF.R.U32.HI R0, RZ, 0x10, R9 ;  /* 0x00000010ff000819 */ /* 0x000fe40000011609 */
[----:B------:R-:W-:Y:S02]  /*4d90*/  @P0 MOV R6, R8 ;  /* 0x0000000800060202 */ /* 0x000fe40000000f00 */
[----:B------:R-:W-:Y:S01]  /*4da0*/  @P0 R2UR UR4, R0 ;  /* 0x00000000000402ca */ /* 0x000fe200000e0000 */
[----:B------:R-:W-:Y:S01]  /*4db0*/  VIADD R0, R12, 0xd0 ;  /* 0x000000d00c007836 */ /* 0x000fe20000000000 */
[----:B------:R-:W-:Y:S02]  /*4dc0*/  @P0 LOP3.LUT R8, R9, 0xffff, RZ, 0xc0, !PT ;  /* 0x0000ffff09080812 */ /* 0x000fe400078ec0ff */
[----:B------:R-:W-:Y:S02]  /*4dd0*/  @P0 R2UR UR6, R6 ;  /* 0x00000000060602ca */ /* 0x000fe400000e0000 */
[----:B------:R-:W-:Y:S02]  /*4de0*/  PRMT R0, RZ, 0x654, R0 ;  /* 0x00000654ff007816 */ /* 0x000fe40000000000 */
[----:B------:R-:W-:Y:S02]  /*4df0*/  @P0 R2UR UR5, R8 ;  /* 0x00000000080502ca */ /* 0x000fe400000e0000 */
[----:B------:R1:W-:Y:S03]  /*4e00*/  SYNCS.ARRIVE.TRANS64.RED.A1T0 RZ, [R0+URZ], RZ ;  /* 0x000000ff00ff79a7 */ /* 0x0003e600081004ff */
[----:B------:R-:W-:Y:S04]  /*4e10*/  @UP1 UMOV UR30, UR4 ;  /* 0x00000004001e1c82 */ /* 0x000fe80008000000 */
[----:B------:R-:W-:Y:S04]  /*4e20*/  @UP1 UMOV UR14, UR6 ;  /* 0x00000006000e1c82 */ /* 0x000fe80008000000 */
[----:B------:R-:W-:Y:S01]  /*4e30*/  @UP1 UMOV UR13, UR5 ;  /* 0x00000005000d1c82 */ /* 0x000fe20008000000 */
[----:B------:R-:W-:Y:S05]  /*4e40*/  BRA.U !UP0, `(.L_x_93) ;  /* 0x0000000108a47547 */ /* 0x000fea000b800000 */
[----:B------:R-:W-:Y:S02]  /*4e50*/  UIMAD.WIDE.U32 UR8, UR13, UR35, URZ ;  /* 0x000000230d0872a5 */ /* 0x000fe4000f8e00ff */
[----:B------:R-:W-:Y:S02]  /*4e60*/  UIMAD.WIDE.U32 UR10, UR14, UR32, URZ ;  /* 0x000000200e0a72a5 */ /* 0x000fe4000f8e00ff */
[----:B------:R-:W-:Y:S02]  /*4e70*/  USEL UR4, UR31, UR38, !UP5 ;  /* 0x000000261f047287 */ /* 0x000fe4000e800000 */
[----:B------:R-:W-:Y:S02]  /*4e80*/  USEL UR7, UR37, UR39, !UP6 ;  /* 0x0000002725077287 */ /* 0x000fe4000f000000 */
[----:B------:R-:W-:Y:S02]  /*4e90*/  UIMAD.WIDE.U32 UR16, UR4, UR22, URZ ;  /* 0x00000016041072a5 */ /* 0x000fe4000f8e00ff */
[----:B------:R-:W-:Y:S01]  /*4ea0*/  UIMAD.WIDE.U32 UR18, UR7, UR22, URZ ;  /* 0x00000016071272a5 */ /* 0x000fe2000f8e00ff */
[----:B------:R-:W-:Y:S02]  /*4eb0*/  UMOV UR5, UR9 ;  /* 0x0000000900057c82 */ /* 0x000fe40008000000 */
[----:B------:R-:W-:Y:S03]  /*4ec0*/  USHF.R.U32.HI UR6, URZ, UR40, UR5 ;  /* 0x00000028ff067299 */ /* 0x000fe60008011605 */
[----:B------:R-:W-:Y:S01]  /*4ed0*/  UMOV UR5, UR11 ;  /* 0x0000000b00057c82 */ /* 0x000fe20008000000 */
[----:B------:R-:W-:Y:S02]  /*4ee0*/  USEL UR6, UR13, UR6, !UP5 ;  /* 0x000000060d067287 */ /* 0x000fe4000e800000 */
[----:B------:R-:W-:Y:S02]  /*4ef0*/  USHF.R.U32.HI UR8, URZ, UR33, UR5 ;  /* 0x00000021ff087299 */ /* 0x000fe40008011605 */
[----:B------:R-:W-:Y:S01]  /*4f00*/  UIMAD.WIDE.U32 UR10, UR6, UR22, URZ ;  /* 0x00000016060a72a5 */ /* 0x000fe2000f8e00ff */
[----:B------:R-:W-:Y:S02]  /*4f10*/  UMOV UR5, UR17 ;  /* 0x0000001100057c82 */ /* 0x000fe40008000000 */
[----:B------:R-:W-:Y:S03]  /*4f20*/  @UP4 USHF.R.U32.HI UR4, URZ, UR23, UR5 ;  /* 0x00000017ff044299 */ /* 0x000fe60008011605 */
[----:B------:R-:W-:Y:S01]  /*4f30*/  UMOV UR5, UR19 ;  /* 0x0000001300057c82 */ /* 0x000fe20008000000 */
[----:B------:R-:W-:Y:S02]  /*4f40*/  UIMAD UR4, UR42, UR4, URZ ;  /* 0x000000042a0472a4 */ /* 0x000fe4000f8e02ff */
[----:B------:R-:W-:Y:S02]  /*4f50*/  @UP4 USHF.R.U32.HI UR7, URZ, UR23, UR5 ;  /* 0x00000017ff074299 */ /* 0x000fe40008011605 */
[----:B------:R-:W-:Y:S02]  /*4f60*/  USEL UR5, UR14, UR8, !UP6 ;  /* 0x000000080e057287 */ /* 0x000fe4000f000000 */
[----:B------:R-:W-:Y:S02]  /*4f70*/  UIMAD UR8, UR42, UR7, URZ ;  /* 0x000000072a0872a4 */ /* 0x000fe4000f8e02ff */
[----:B------:R-:W-:Y:S03]  /*4f80*/  UISETP.GE.AND UP0, UPT, UR6, UR4, UPT ;  /* 0x000000040600728c */ /* 0x000fe6000bf06270 */
[----:B------:R-:W-:Y:S01]  /*4f90*/  UMOV UR4, UR11 ;  /* 0x0000000b00047c82 */ /* 0x000fe20008000000 */
[----:B------:R-:W-:Y:S02]  /*4fa0*/  UISETP.GE.OR UP0, UPT, UR5, UR8, UP0 ;  /* 0x000000080500728c */ /* 0x000fe40008706670 */
[----:B------:R-:W-:Y:S02]  /*4fb0*/  USHF.R.U32.HI UR4, URZ, UR23, UR4 ;  /* 0x00000017ff047299 */ /* 0x000fe40008011604 */
[----:B------:R-:W-:Y:S02]  /*4fc0*/  UIMAD.WIDE.U32 UR8, UR5, UR22, URZ ;  /* 0x00000016050872a5 */ /* 0x000fe4000f8e00ff */
[----:B------:R-:W-:Y:S04]  /*4fd0*/  USEL UR10, UR6, UR4, !UP4 ;  /* 0x00000004060a7287 */ /* 0x000fe8000e000000 */
[----:B------:R-:W-:Y:S01]  /*4fe0*/  UIADD3 UR11, UPT, UPT, -UR10, URZ, URZ ;  /* 0x000000ff0a0b7290 */ /* 0x000fe2000fffe1ff */
[----:B------:R-:W-:Y:S02]  /*4ff0*/  @!UP0 UMOV UR4, UR9 ;  /* 0x0000000900048c82 */ /* 0x000fe40008000000 */
[----:B------:R-:W-:Y:S02]  /*5000*/  @!UP0 USHF.R.U32.HI UR4, URZ, UR23, UR4 ;  /* 0x00000017ff048299 */ /* 0x000fe40008011604 */
[----:B------:R-:W-:Y:S02]  /*5010*/  UIMAD UR8, UR42, UR11, UR6 ;  /* 0x0000000b2a0872a4 */ /* 0x000fe4000f8e0206 */
[----:B------:R-:W-:Y:S04]  /*5020*/  @!UP0 USEL UR4, UR5, UR4, !UP4 ;  /* 0x0000000405048287 */ /* 0x000fe8000e000000 */
[----:B------:R-:W-:Y:S02]  /*5030*/  @!UP0 UIMAD UR7, UR7, UR8, UR4 ;  /* 0x00000008070782a4 */ /* 0x000fe4000f8e0204 */
[----:B------:R-:W-:Y:S02]  /*5040*/  @!UP0 UIADD3 UR9, UPT, UPT, UR10, -UR4, URZ ;  /* 0x800000040a098290 */ /* 0x000fe4000fffe0ff */
[----:B------:R-:W-:Y:S02]  /*5050*/  UIADD3 UR8, UPT, UPT, -UR6, URZ, URZ ;  /* 0x000000ff06087290 */ /* 0x000fe4000fffe1ff */
[----:B------:R-:W-:Y:S02]  /*5060*/  UIADD3 UR4, UPT, UPT, -UR5, URZ, URZ ;  /* 0x000000ff05047290 */ /* 0x000fe4000fffe1ff */
[----:B------:R-:W-:Y:S03]  /*5070*/  @!UP0 UIMAD UR6, UR9, UR42, UR5 ;  /* 0x0000002a090682a4 */ /* 0x000fe6000f8e0205 */
[----:B------:R-:W-:Y:S01]  /*5080*/  @!UP0 UMOV UR5, UR7 ;  /* 0x0000000700058c82 */ /* 0x000fe20008000000 */
[----:B------:R-:W-:Y:S02]  /*5090*/  UIMAD UR7, UR15, UR4, UR14 ;  /* 0x000000040f0772a4 */ /* 0x000fe4000f8e020e */
[----:B------:R-:W-:Y:S02]  /*50a0*/  UIMAD UR4, UR34, UR8, UR13 ;  /* 0x00000008220472a4 */ /* 0x000fe4000f8e020d */
[----:B------:R-:W-:Y:S02]  /*50b0*/  UIMAD UR14, UR5, UR15, UR7 ;  /* 0x0000000f050e72a4 */ /* 0x000fe4000f8e0207 */
[----:B------:R-:W-:Y:S11]  /*50c0*/  UIMAD UR13, UR6, UR34, UR4 ;  /* 0x00000022060d72a4 */ /* 0x000ff6000f8e0204 */
[----:B------:R-:W-:Y:S01]  /*50d0*/  @!UPT UIADD3 URZ, UPT, UPT, URZ, URZ, URZ ;  /* 0x000000fffffff290 */ /* 0x000fe2000fffe0ff */
.L_x_93:
[----:B------:R-:W3:Y:S01]  /*50e0*/  @!UP2 LDCU.128 UR8, c[0x0][0xb10] ;  /* 0x00016200ff08a7ac */ /* 0x000ee20008000c00 */
[C---:B--2---:R-:W-:Y:S02]  /*50f0*/  ISETP.NE.U32.AND P1, PT, R4.reuse, RZ, PT ;  /* 0x000000ff0400720c */ /* 0x044fe40003f25070 */
[----:B------:R-:W-:Y:S02]  /*5100*/  ISETP.NE.U32.AND P0, PT, R4, RZ, PT ;  /* 0x000000ff0400720c */ /* 0x000fe40003f05070 */
[C---:B------:R-:W-:Y:S02]  /*5110*/  ISETP.NE.AND.EX P1, PT, R5.reuse, RZ, PT, P1 ;  /* 0x000000ff0500720c */ /* 0x040fe40003f25310 */
[----:B------:R-:W-:Y:S01]  /*5120*/  ISETP.NE.AND.EX P0, PT, R5, RZ, PT, P0 ;  /* 0x000000ff0500720c */ /* 0x000fe20003f05300 */
[----:B------:R-:W2:Y:S01]  /*5130*/  @!UP2 LDCU UR5, c[0x0][0xb0c] ;  /* 0x00016180ff05a7ac */ /* 0x000ea20008000800 */
[----:B------:R-:W-:Y:S02]  /*5140*/  USHF.L.U32 UR26, UR21, 0x6, URZ ;  /* 0x00000006151a7899 */ /* 0x000fe400080006ff */
[----:B------:R-:W-:Y:S02]  /*5150*/  USHF.L.U32 UR27, UR20, 0x6, URZ ;  /* 0x00000006141b7899 */ /* 0x000fe400080006ff */
[----:B---3--:R-:W-:Y:S07]  /*5160*/  UIMAD.WIDE.U32 UR6, UR14, UR8, URZ ;  /* 0x000000080e0672a5 */ /* 0x008fee000f8e00ff */
[----:B------:R-:W-:Y:S01]  /*5170*/  @!UP2 UMOV UR4, UR7 ;  /* 0x000000070004ac82 */ /* 0x000fe20008000000 */
[----:B--2---:R-:W-:Y:S02]  /*5180*/  @!UP2 UISETP.NE.AND UP0, UPT, UR5, 0x1, UPT ;  /* 0x000000010500a88c */ /* 0x004fe4000bf05270 */
[----:B------:R-:W-:Y:S02]  /*5190*/  @!UP2 USHF.R.U32.HI UR4, URZ, UR9, UR4 ;  /* 0x00000009ff04a299 */ /* 0x000fe40008011604 */
[----:B------:R-:W-:Y:S02]  /*51a0*/  UIMAD.WIDE.U32 UR6, UR13, UR11, URZ ;  /* 0x0000000b0d0672a5 */ /* 0x000fe4000f8e00ff */
[----:B------:R-:W-:Y:S02]  /*51b0*/  @!UP2 USEL UR8, UR14, UR4, !UP0 ;  /* 0x000000040e08a287 */ /* 0x000fe4000c000000 */
[----:B------:R-:W-:Y:S03]  /*51c0*/  @!UP2 UISETP.NE.AND UP0, UPT, UR10, 0x1, UPT ;  /* 0x000000010a00a88c */ /* 0x000fe6000bf05270 */
[----:B------:R-:W-:Y:S02]  /*51d0*/  @!UP2 UMOV UR6, UR7 ;  /* 0x000000070006ac82 */ /* 0x000fe40008000000 */
[----:B------:R-:W2:Y:S02]  /*51e0*/  @!UP2 LDCU UR4, c[0x0][0xb20] ;  /* 0x00016400ff04a7ac */ /* 0x000ea40008000800 */
[----:B--2---:R-:W-:Y:S04]  /*51f0*/  @!UP2 USHF.R.U32.HI UR6, URZ, UR4, UR6 ;  /* 0x00000004ff06a299 */ /* 0x004fe80008011606 */
[----:B------:R-:W-:Y:S04]  /*5200*/  @!UP2 USEL UR6, UR13, UR6, !UP0 ;  /* 0x000000060d06a287 */ /* 0x000fe8000c000000 */
[----:B------:R-:W-:Y:S02]  /*5210*/  @!UP2 UIADD3 UR4, UPT, UPT, -UR8, UR6, URZ ;  /* 0x000000060804a290 */ /* 0x000fe4000fffe1ff */
[----:B------:R-:W-:Y:S02]  /*5220*/  @!UP2 UIADD3 UR6, UPT, UPT, UR8, -UR6, URZ ;  /* 0x800000060806a290 */ /* 0x000fe4000fffe0ff */
[----:B------:R-:W-:Y:S02]  /*5230*/  @!UP2 UIMAD UR14, UR4, UR5, UR14 ;  /* 0x00000005040ea2a4 */ /* 0x000fe4000f8e020e */
[----:B------:R-:W-:Y:S01]  /*5240*/  @!UP2 UIMAD UR13, UR6, UR10, UR13 ;  /* 0x0000000a060da2a4 */ /* 0x000fe2000f8e020d */
[----:B------:R-:W-:Y:S11]  /*5250*/  BRA.U UP3, `(.L_x_94) ;  /* 0x0000000103107547 */ /* 0x000ff6000b800000 */
[----:B-1----:R-:W-:Y:S04]  /*5260*/  MOV R0, UR43 ;  /* 0x0000002b00007c02 */ /* 0x002fe80008000f00 */
[----:B------:R-:W-:Y:S04]  /*5270*/  SHF.L.U32 R9, R0, 0x1f, RZ ;  /* 0x0000001f00097819 */ /* 0x000fe800000006ff */
[----:B------:R-:W1:Y:S02]  /*5280*/  SYNCS.PHASECHK.TRANS64.TRYWAIT P2, [UR29+0xb8], R9 ;  /* 0x0000b809ff0075a7 */ /* 0x000e64000804111d */
[----:B-1----:R-:W-:Y:S05]  /*5290*/  @!P2 BRA `(.L_x_95) ;  /* 0x0000003800e0a947 */ /* 0x002fea0003800000 */
.L_x_94:
[----:B------:R-:W-:Y:S05]  /*52a0*/  @!P1 BRA `(.L_x_96) ;  /* 0x0000000000309947 */ /* 0x000fea0003800000 */
[----:B----4-:R-:W-:Y:S01]  /*52b0*/  ISETP.NE.U32.AND P1, PT, R2, RZ, PT ;  /* 0x000000ff0200720c */ /* 0x010fe20003f25070 */
[----:B------:R-:W2:Y:S01]  /*52c0*/  LDCU.64 UR4, c[0x0][0x358] ;  /* 0x00006b00ff0477ac */ /* 0x000ea20008000a00 */
[----:B------:R-:W-:Y:S02]  /*52d0*/  IMAD.MOV.U32 R56, RZ, RZ, 0x1 ;  /* 0x00000001ff387424 */ /* 0x000fe400078e00ff */
[----:B------:R-:W-:Y:S11]  /*52e0*/  ISETP.NE.AND.EX P1, PT, R3, RZ, PT, P1 ;  /* 0x000000ff0300720c */ /* 0x000ff60003f25310 */
[----:B------:R-:W-:Y:S02]  /*52f0*/  @!UPT UIADD3 URZ, UPT, UPT, URZ, URZ, URZ ;  /* 0x000000fffffff290 */ /* 0x000fe4000fffe0ff */
[----:B-1----:R-:W1:Y:S01]  /*5300*/  @P1 LDC.64 R8, c[0x0][0x888] ;  /* 0x00022200ff081b82 */ /* 0x002e620000000a00 */
[----:B------:R-:W-:Y:S04]  /*5310*/  @P1 IMAD R0, R4, UR36, RZ ;  /* 0x0000002404001c24 */ /* 0x000fe8000f8e02ff */
[----:B-1----:R-:W-:Y:S04]  /*5320*/  @P1 IMAD.WIDE R8, R0, 0x4, R8 ;  /* 0x0000000400081825 */ /* 0x002fe800078e0208 */
[----:B------:R-:W-:Y:S01]  /*5330*/  HFMA2 R0, -RZ, RZ, 0, 5.9604644775390625e-08 ;  /* 0x00000001ff007431 */ /* 0x000fe200000001ff */
[----:B--2--5:R2:W5:Y:S04]  /*5340*/  @P1 LDG.E R27, desc[UR4][R8.64] ;  /* 0x00000004081b1981 */ /* 0x024568000c1e1900 */
[----:B------:R-:W-:Y:S01]  /*5350*/  @!P1 PRMT R56, R0, 0x7610, R56 ;  /* 0x0000761000389816 */ /* 0x000fe20000000038 */
[----:B--2---:R-:W3:Y:S06]  /*5360*/  @!P1 LDC R27, c[0x0][0x880] ;  /* 0x00022000ff1b9b82 */ /* 0x004eec0000000800 */
.L_x_96:
[----:B---3-5:R-:W-:Y:S01]  /*5370*/  @!P0 FSETP.EQ.AND P1, PT, R27, RZ, PT ;  /* 0x000000ff1b00820b */ /* 0x028fe20003f22000 */
[----:B------:R-:W-:Y:S01]  /*5380*/  @!UPT UIADD3 URZ, UPT, UPT, URZ, URZ, URZ ;  /* 0x000000fffffff290 */ /* 0x000fe2000fffe0ff */
[----:B------:R-:W-:Y:S11]  /*5390*/  @!P0 BRA `(.L_x_97) ;  /* 0x0000000000188947 */ /* 0x000ff60003800000 */
[----:B------:R-:W-:Y:S02]  /*53a0*/  LOP3.LUT P0, RZ, R56, 0xff, RZ, 0xc0, !PT ;  /* 0x000000ff38ff7812 */ /* 0x000fe4000780c0ff */
[----:B----4-:R-:W-:Y:S04]  /*53b0*/  ISETP.NE.U32.AND P1, PT, R2, RZ, PT ;  /* 0x000000ff0200720c */ /* 0x010fe80003f25070 */
[----:B------:R-:W-:Y:S04]  /*53c0*/  ISETP.NE.AND.EX P1, PT, R3, RZ, PT, P1 ;  /* 0x000000ff0300720c */ /* 0x000fe80003f25310 */
[----:B------:R-:W-:Y:S03]  /*53d0*/  PLOP3.LUT P1, PT, P1, PT, PT, 0x8, 0x80 ;  /* 0x000000000080781c */ /* 0x000fe60000f2e170 */
[----:B------:R-:W-:Y:S11]  /*53e0*/  @P0 FSETP.EQ.AND P1, PT, R27, RZ, PT ;  /* 0x000000ff1b00020b */ /* 0x000ff60003f22000 */
[----:B------:R-:W-:Y:S02]  /*53f0*/  @!UPT UIADD3 URZ, UPT, UPT, URZ, URZ, URZ ;  /* 0x000000fffffff290 */ /* 0x000fe4000fffe0ff */
.L_x_97:
[----:B------:R-:W-:Y:S01]  /*5400*/  ULEA UR4, UR12, UR29, 0x3 ;  /* 0x0000001d0c047291 */ /* 0x000fe2000f8e18ff */
[----:B-1----:R-:W-:Y:S02]  /*5410*/  SHF.L.U32 R9, R15, 0x1f, RZ ;  /* 0x0000001f0f097819 */ /* 0x002fe400000006ff */
[----:B------:R-:W-:Y:S04]  /*5420*/  ELECT P0, URZ, PT ;  /* 0x0000000000ff782f */ /* 0x000fe80003800000 */
[----:B------:R-:W-:Y:S02]  /*5430*/  PLOP3.LUT P1, PT, P1, P0, PT, 0xf2, 0x2f ;  /* 0x00000000002f781c */ /* 0x000fe40000f21e72 */
[----:B------:R-:W1:Y:S11]  /*5440*/  SYNCS.PHASECHK.TRANS64.TRYWAIT P2, [UR4+0x98], R9 ;  /* 0x00009809ff0075a7 */ /* 0x000e760008041104 */
[----:B------:R-:W-:Y:S05]  /*5450*/  @!P1 IADD3 R8, P0, PT, R16, 0x580, RZ ;  /* 0x0000058010089810 */ /* 0x000fea0007f1e0ff */
[----:B------:R-:W-:Y:S01]  /*5460*/  @!P1 IMAD.X R6, RZ, RZ, R17, P0 ;  /* 0x000000ffff069224 */ /* 0x000fe200000e0611 */
[----:B-1----:R-:W-:Y:S07]  /*5470*/  @!P2 BRA `(.L_x_98) ;  /* 0x000000380080a947 */ /* 0x002fee0003800000 */
.L_x_180:
[----:B------:R-:W-:Y:S01]  /*5480*/  @!P1 R2UR UR6, R6 ;  /* 0x00000000060692ca */ /* 0x000fe200000e0000 */
[----:B------:R-:W-:Y:S01]  /*5490*/  UIADD3 UR5, UPT, UPT, UR12, 0x1, URZ ;  /* 0x000000010c057890 */ /* 0x000fe2000fffe0ff */
[----:B------:R-:W-:Y:S01]  /*54a0*/  @!P1 R2UR UR7, R8 ;  /* 0x00000000080792ca */ /* 0x000fe200000e0000 */
[----:B------:R-:W-:Y:S01]  /*54b0*/  UIADD3 UR25, UPT, UPT, UR4, 0x80, URZ ;  /* 0x0000008004197890 */ /* 0x000fe2000fffe0ff */
[----:B-1----:R-:W-:Y:S01]  /*54c0*/  @!P1 IMAD.MOV.U32 R0, RZ, RZ, 0x2000 ;  /* 0x00002000ff009424 */ /* 0x002fe200078e00ff */
[----:B------:R-:W-:Y:S01]  /*54d0*/  UISETP.NE.AND UP0, UPT, UR5, 0x3, UPT ;  /* 0x000000030500788c */ /* 0x000fe2000bf05270 */
[----:B------:R-:W-:Y:S01]  /*54e0*/  VIADD R14, R14, 0x1 ;  /* 0x000000010e0e7836 */ /* 0x000fe20000000000 */
[----:B------:R-:W-:Y:S01]  /*54f0*/  UMOV UR18, 0x0 ;  /* 0x0000000000127882 */ /* 0x000fe20000000000 */
[----:B------:R-:W-:Y:S01]  /*5500*/  UMOV UR19, 0x10000000 ;  /* 0x1000000000137882 */ /* 0x000fe20000000000 */
[----:B------:R-:W-:Y:S02]  /*5510*/  USEL UR21, UR5, URZ, UP0 ;  /* 0x000000ff05157287 */ /* 0x000fe40008000000 */
[----:B------:R-:W-:Y:S02]  /*5520*/  USEL UR9, URZ, 0x1, UP0 ;  /* 0x00000001ff097887 */ /* 0x000fe40008000000 */
[----:B------:R-:W-:Y:S01]  /*5530*/  VOTEU.ALL UP0, P1 ;  /* 0x0000000000ff7886 */ /* 0x000fe20000800000 */
[----:B------:R-:W-:Y:S01]  /*5540*/  IMAD.U32 R9, RZ, RZ, UR6 ;  /* 0x00000006ff097e24 */ /* 0x000fe2000f8e00ff */
[----:B------:R-:W-:Y:S01]  /*5550*/  UMOV UR28, UR36 ;  /* 0x00000024001c7c82 */ /* 0x000fe20008000000 */
[----:B------:R-:W-:Y:S01]  /*5560*/  IMAD.U32 R8, RZ, RZ, UR7 ;  /* 0x00000007ff087e24 */ /* 0x000fe2000f8e00ff */
[----:B------:R-:W-:Y:S01]  /*5570*/  LOP3.LUT R15, R15, UR9, RZ, 0x3c, !PT ;  /* 0x000000090f0f7c12 */ /* 0x000fe2000f8e3cff */
[----:B------:R-:W-:Y:S01]  /*5580*/  @!UP0 ULEA UR5, UR12, UR29, 0xd ;  /* 0x0000001d0c058291 */ /* 0x000fe2000f8e68ff */
[----:B------:R-:W-:Y:S01]  /*5590*/  @!P1 R2UR UR7, R9 ;  /* 0x00000000090792ca */ /* 0x000fe200000e0000 */
[----:B------:R-:W-:Y:S01]  /*55a0*/  @!UP0 UIADD3 UR10, UPT, UPT, UR26, 0x20, URZ ;  /* 0x000000201a0a8890 */ /* 0x000fe2000fffe0ff */
[----:B------:R-:W-:Y:S01]  /*55b0*/  @!P1 R2UR UR6, R8 ;  /* 0x00000000080692ca */ /* 0x000fe200000e0000 */
[----:B------:R-:W-:Y:S01]  /*55c0*/  @!UP0 UIADD3 UR24, UPT, UPT, UR5, 0x200, URZ ;  /* 0x0000020005188890 */ /* 0x000fe2000fffe0ff */
[----:B------:R-:W-:Y:S01]  /*55d0*/  SHF.L.U32 R6, R15, 0x1f, RZ ;  /* 0x0000001f0f067819 */ /* 0x000fe200000006ff */
[----:B------:R-:W-:Y:S01]  /*55e0*/  @!UP0 UIADD3 UR8, UPT, UPT, UR5, 0x1200, URZ ;  /* 0x0000120005088890 */ /* 0x000fe2000fffe0ff */
[----:B------:R-:W-:Y:S01]  /*55f0*/  VOTEU.ALL UP0, P1 ;  /* 0x0000000000ff7886 */ /* 0x000fe20000800000 */
[----:B------:R-:W-:Y:S01]  /*5600*/  UMOV UR11, UR27 ;  /* 0x0000001b000b7c82 */ /* 0x000fe20008000000 */
[----:B------:R-:W-:Y:S01]  /*5610*/  UMOV UR12, UR36 ;  /* 0x00000024000c7c82 */ /* 0x000fe20008000000 */
[----:B------:R-:W-:Y:S01]  /*5620*/  UMOV UR9, UR25 ;  /* 0x0000001900097c82 */ /* 0x000fe20008000000 */
[----:B------:R-:W-:Y:S02]  /*5630*/  UPRMT UR16, UR53, 0x654, UR25 ;  /* 0x0000065435107896 */ /* 0x000fe40008000019 */
[----:B------:R-:W-:Y:S03]  /*5640*/  ULEA UR5, UR21, UR29, 0x3 ;  /* 0x0000001d15057291 */ /* 0x000fe6000f8e18ff */
[----:B------:R1:W-:Y:S01]  /*5650*/  @!UP0 UTMALDG.3D [UR24], [UR6], desc[UR18] ;  /* 0x00001218060085b4 */ /* 0x0003e20008011000 */
[----:B------:R-:W-:Y:S05]  /*5660*/  VOTEU.ALL UP0, P1 ;  /* 0x0000000000ff7886 */ /* 0x000fea0000800000 */
[----:B------:R1:W-:Y:S01]  /*5670*/  @!UP0 UTMALDG.3D [UR8], [UR6], desc[UR18] ;  /* 0x00001208060085b4 */ /* 0x0003e20008011000 */
[----:B------:R1:W-:Y:S01]  /*5680*/  @!P1 SYNCS.ARRIVE.TRANS64.RED.A0TR RZ, [UR4+0x80], R0 ;  /* 0x00008000ffff99a7 */ /* 0x0003e20008300404 */
[----:B------:R-:W-:Y:S01]  /*5690*/  SYNCS.ARRIVE.TRANS64.RED.A1T0 RZ, [UR16], RZ ;  /* 0x000000ffffff79a7 */ /* 0x000fe20008100410 */
[----:B------:R-:W2:Y:S02]  /*56a0*/  SYNCS.PHASECHK.TRANS64.TRYWAIT P0, [UR5+0x98], R6 ;  /* 0x00009806ff0075a7 */ /* 0x000ea40008001105 */
[----:B-12---:R-:W-:Y:S05]  /*56b0*/  @!P0 BRA `(.L_x_99) ;  /* 0x0000003800088947 */ /* 0x006fea0003800000 */
.L_x_182:
[----:B------:R-:W-:Y:S01]  /*56c0*/  UIADD3 UR17, UPT, UPT, UR5, 0x80, URZ ;  /* 0x0000008005117890 */ /* 0x000fe2000fffe0ff */
[----:B-1----:R-:W-:Y:S01]  /*56d0*/  @!P1 IADD3 R6, P0, PT, R16, 0x580, RZ ;  /* 0x0000058010069810 */ /* 0x002fe20007f1e0ff */
[----:B------:R-:W-:Y:S01]  /*56e0*/  UPLOP3.LUT UP3, UPT, UPT, UPT, UPT, 0x80, 0x8 ;  /* 0x000000000008789c */ /* 0x000fe20003f6f070 */
[----:B------:R-:W-:Y:S01]  /*56f0*/  R2UR UR41, R58 ;  /* 0x000000003a2972ca */ /* 0x000fe200000e0000 */
[----:B------:R-:W-:Y:S01]  /*5700*/  UMOV UR24, 0x0 ;  /* 0x0000000000187882 */ /* 0x000fe20000000000 */
[----:B------:R-:W-:Y:S01]  /*5710*/  @!P1 R2UR UR6, R6 ;  /* 0x00000000060692ca */ /* 0x000fe200000e0000 */
[----:B------:R-:W-:Y:S01]  /*5720*/  @!P1 IMAD.X R0, RZ, RZ, R17, P0 ;  /* 0x000000ffff009224 */ /* 0x000fe200000e0611 */
[----:B------:R-:W-:Y:S01]  /*5730*/  UMOV UR25, 0x10000000 ;  /* 0x1000000000197882 */ /* 0x000fe20000000000 */
[----:B------:R-:W-:Y:S01]  /*5740*/  UMOV UR19, UR27 ;  /* 0x0000001b00137c82 */ /* 0x000fe20008000000 */
[----:B------:R-:W-:Y:S01]  /*5750*/  UMOV UR20, UR36 ;  /* 0x0000002400147c82 */ /* 0x000fe20008000000 */
[----:B------:R-:W-:Y:S01]  /*5760*/  UMOV UR11, UR27 ;  /* 0x0000001b000b7c82 */ /* 0x000fe20008000000 */
[----:B------:R-:W-:Y:S01]  /*5770*/  @!P1 R2UR UR4, R0 ;  /* 0x00000000000492ca */ /* 0x000fe200000e0000 */
[----:B------:R-:W-:Y:S01]  /*5780*/  UMOV UR12, UR36 ;  /* 0x00000024000c7c82 */ /* 0x000fe20008000000 */
[----:B------:R-:W-:Y:S01]  /*5790*/  UMOV UR9, UR17 ;  /* 0x0000001100097c82 */ /* 0x000fe20008000000 */
[----:B------:R-:W-:Y:S01]  /*57a0*/  VOTEU.ALL UP0, P1 ;  /* 0x0000000000ff7886 */ /* 0x000fe20000800000 */
[----:B------:R-:W-:Y:S01]  /*57b0*/  R2UR UR28, R59 ;  /* 0x000000003b1c72ca */ /* 0x000fe200000e0000 */
[----:B------:R-:W-:Y:S01]  /*57c0*/  UMOV UR36, UR30 ;  /* 0x0000001e00247c82 */ /* 0x000fe20008000000 */
[----:B------:R-:W-:Y:S01]  /*57d0*/  ISETP.NE.AND P0, PT, R14, 0x2, PT ;  /* 0x000000020e00780c */ /* 0x000fe20003f05270 */
[----:B------:R-:W-:Y:S01]  /*57e0*/  IMAD.U32 R8, RZ, RZ, UR6 ;  /* 0x00000006ff087e24 */ /* 0x000fe2000f8e00ff */
[----:B------:R-:W-:Y:S02]  /*57f0*/  @!UP0 UIADD3 UR18, UPT, UPT, UR26, 0x10, URZ ;  /* 0x000000101a128890 */ /* 0x000fe4000fffe0ff */
[----:B------:R-:W-:Y:S01]  /*5800*/  @!UP0 UIADD3 UR10, UPT, UPT, UR26, 0x30, URZ ;  /* 0x000000301a0a8890 */ /* 0x000fe2000fffe0ff */
[----:B------:R-:W-:Y:S02]  /*5810*/  SEL R0, RZ, 0x1, P0 ;  /* 0x00000001ff007807 */ /* 0x000fe40000000000 */
[----:B------:R-:W-:Y:S01]  /*5820*/  IMAD.U32 R9, RZ, RZ, UR4 ;  /* 0x00000004ff097e24 */ /* 0x000fe2000f8e00ff */
[----:B------:R-:W-:Y:S01]  /*5830*/  @!P1 R2UR UR6, R8 ;  /* 0x00000000080692ca */ /* 0x000fe200000e0000 */
[----:B------:R-:W-:Y:S01]  /*5840*/  @!UP0 ULEA UR4, UR21, UR29, 0xd ;  /* 0x0000001d15048291 */ /* 0x000fe2000f8e68ff */
[----:B------:R-:W-:Y:S02]  /*5850*/  LOP3.LUT R13, R13, R0, RZ, 0x3c, !PT ;  /* 0x000000000d0d7212 */ /* 0x000fe400078e3cff */
[----:B------:R-:W-:Y:S01]  /*5860*/  @!P1 R2UR UR7, R9 ;  /* 0x00000000090792ca */ /* 0x000fe200000e0000 */
[----:B------:R-:W-:Y:S01]  /*5870*/  @!UP0 UIADD3 UR16, UPT, UPT, UR4, 0x200, URZ ;  /* 0x0000020004108890 */ /* 0x000fe2000fffe0ff */
[----:B------:R-:W-:Y:S01]  /*5880*/  SEL R14, R14, RZ, P0 ;  /* 0x000000ff0e0e7207 */ /* 0x000fe20000000000 */
[----:B------:R-:W-:Y:S01]  /*5890*/  @!UP0 UIADD3 UR8, UPT, UPT, UR4, 0x1200, URZ ;  /* 0x0000120004088890 */ /* 0x000fe2000fffe0ff */
[----:B------:R-:W-:Y:S01]  /*58a0*/  VOTEU.ALL UP0, P1 ;  /* 0x0000000000ff7886 */ /* 0x000fe20000800000 */
[----:B------:R-:W-:Y:S08]  /*58b0*/  UPRMT UR4, UR53, 0x654, UR17 ;  /* 0x0000065435047896 */ /* 0x000ff00008000011 */
[----:B------:R1:W-:Y:S01]  /*58c0*/  @!UP0 UTMALDG.3D [UR16], [UR6], desc[UR24] ;  /* 0x00001810060085b4 */ /* 0x0003e20008011000 */
[----:B------:R-:W-:Y:S05]  /*58d0*/  VOTEU.ALL UP0, P1 ;  /* 0x0000000000ff7886 */ /* 0x000fea0000800000 */
[----:B------:R2:W-:Y:S01]  /*58e0*/  @!UP0 UTMALDG.3D [UR8], [UR6], desc[UR24] ;  /* 0x00001808060085b4 */ /* 0x0005e20008011000 */
[----:B------:R3:W-:Y:S01]  /*58f0*/  @!P1 SYNCS.ARRIVE.TRANS64.RED.A0TR RZ, [UR5+0x80], R7 ;  /* 0x00008007ffff99a7 */ /* 0x0007e20008300405 */
[----:B------:R-:W-:Y:S01]  /*5900*/  SYNCS.ARRIVE.TRANS64.RED.A1T0 RZ, [UR4], RZ ;  /* 0x000000ffffff79a7 */ /* 0x000fe20008100404 */
[----:B------:R-:W-:Y:S02]  /*5910*/  UIADD3 UR4, UPT, UPT, UR21, 0x1, URZ ;  /* 0x0000000115047890 */ /* 0x000fe4000fffe0ff */
[----:B------:R-:W-:Y:S02]  /*5920*/  UIADD3 UR21, UPT, UPT, UR13, UR41, URZ ;  /* 0x000000290d157290 */ /* 0x000fe4000fffe0ff */
[----:B------:R-:W-:Y:S04]  /*5930*/  UISETP.NE.AND UP0, UPT, UR4, 0x3, UPT ;  /* 0x000000030400788c */ /* 0x000fe8000bf05270 */
[----:B------:R-:W-:Y:S02]  /*5940*/  USEL UR5, URZ, 0x1, UP0 ;  /* 0x00000001ff057887 */ /* 0x000fe40008000000 */
[----:B-1----:R-:W-:Y:S04]  /*5950*/  UIADD3 UR20, UPT, UPT, UR14, UR28, URZ ;  /* 0x0000001c0e147290 */ /* 0x002fe8000fffe0ff */
[----:B------:R-:W-:Y:S01]  /*5960*/  LOP3.LUT R15, R15, UR5, RZ, 0x3c, !PT ;  /* 0x000000050f0f7c12 */ /* 0x000fe2000f8e3cff */
[----:B--2---:R-:W-:Y:S01]  /*5970*/  USEL UR12, UR4, URZ, UP0 ;  /* 0x000000ff040c7287 */ /* 0x004fe20008000000 */
[----:B------:R-:W-:Y:S11]  /*5980*/  BRA.U UP1, `(.L_x_100) ;  /* 0xfffffff101b47547 */ /* 0x000ff6000b83ffff */
[----:B------:R-:W-:Y:S01]  /*5990*/  UIADD3 UR29, UPT, UPT, UR29, 0x98, URZ ;  /* 0x000000981d1d7890 */ /* 0x000fe2000fffe0ff */
[----:B----4-:R-:W-:-:S03]  /*59a0*/  SHF.L.U32 R3, R15, 0x1f, RZ ;  /* 0x0000001f0f037819 */ /* 0x010fc600000006ff */
[----:B------:R-:W-:-:S09]  /*59b0*/  ULEA UR4, UR12, UR29, 0x3 ;  /* 0x0000001d0c047291 */ /* 0x000fd2000f8e18ff */
[----:B------:R-:W1:Y:S02]  /*59c0*/  SYNCS.PHASECHK.TRANS64.TRYWAIT P0, [UR4], R3 ;  /* 0x00000003ff0075a7 */ /* 0x000e640008001104 */
[----:B-1----:R-:W-:Y:S05]  /*59d0*/  @!P0 BRA `(.L_x_101) ;  /* 0x0000003400588947 */ /* 0x002fea0003800000 */
.L_x_184:
        /* <DEDUP_REMOVED lines=9> */
.L_x_186:
        /* <DEDUP_REMOVED lines=8> */
.L_x_103:
[----:B-1----:R1:W2:Y:S02]  /*5af0*/  SYNCS.PHASECHK.TRANS64.TRYWAIT P0, [R0+URZ], R3 ;  /* 0x00000003000075a7 */ /* 0x0022a400080011ff */
[----:B--2---:R-:W-:Y:S05]  /*5b00*/  @!P0 NANOSLEEP.SYNCS 0x989680 ;  /* 0x009896800000895d */ /* 0x004fea0003900000 */
[----:B------:R-:W2:Y:S02]  /*5b10*/  @!P0 SYNCS.PHASECHK.TRANS64 P0, [R0+URZ], R3 ;  /* 0x00000003000085a7 */ /* 0x000ea400080010ff */
[----:B--2---:R-:W-:Y:S05]  /*5b20*/  @P0 EXIT ;  /* 0x000000000000094d */ /* 0x004fea0003800000 */
[----:B------:R-:W-:Y:S05]  /*5b30*/  BRA `(.L_x_103) ;  /* 0xfffffffc00ec7947 */ /* 0x000fea000383ffff */
.L_x_91:
[----:B------:R-:W-:-:S06]  /*5b40*/  UISETP.GE.AND UP0, UPT, UR18, 0x4, UPT ;  /* 0x000000041200788c */ /* 0x000fcc000bf06270 */
[----:B------:R-:W-:-:S13]  /*5b50*/  PLOP3.LUT P0, PT, PT, PT, UP0, 0x80, 0x8 ;  /* 0x000000000008781c */ /* 0x000fda0003f0f008 */
[----:B------:R-:W-:Y:S05]  /*5b60*/  @!P0 EXIT ;  /* 0x000000000000894d */ /* 0x000fea0003800000 */
[----:B------:R-:W-:Y:S01]  /*5b70*/  BAR.SYNC.DEFER_BLOCKING 0x6, 0xa0 ;  /* 0x0182800000007b1d */ /* 0x000fe20000010000 */
[C---:B------:R-:W-:Y:S01]  /*5b80*/  IMAD.SHL.U32 R3, R63.reuse, 0x10, RZ ;  /* 0x000000103f037824 */ /* 0x040fe200078e00ff */
[----:B------:R-:W-:Y:S01]  /*5b90*/  LOP3.LUT R69, R63, 0x60, RZ, 0xc0, !PT ;  /* 0x000000603f457812 */ /* 0x000fe200078ec0ff */
[----:B------:R-:W-:Y:S01]  /*5ba0*/  IMAD.SHL.U32 R5, R57, 0x200, RZ ;  /* 0x0000020039057824 */ /* 0x000fe200078e00ff */
[----:B------:R-:W-:Y:S01]  /*5bb0*/  LOP3.LUT R64, R63, 0x2, RZ, 0xc0, !PT ;  /* 0x000000023f407812 */ /* 0x000fe200078ec0ff */
[----:B------:R-:W-:Y:S01]  /*5bc0*/  IMAD.SHL.U32 R4, R57, 0x200000, RZ ;  /* 0x0020000039047824 */ /* 0x000fe200078e00ff */
[----:B------:R-:W-:Y:S01]  /*5bd0*/  UMOV UR49, 0x400 ;  /* 0x0000040000317882 */ /* 0x000fe20000000000 */
[----:B------:R-:W1:Y:S01]  /*5be0*/  LDCU.64 UR4, c[0x0][0x890] ;  /* 0x00011200ff0477ac */ /* 0x000e620008000a00 */
[----:B------:R-:W2:Y:S01]  /*5bf0*/  LDC.64 R54, c[0x0][0x8b0] ;  /* 0x00022c00ff367b82 */ /* 0x000ea20000000a00 */
[----:B------:R-:W-:Y:S01]  /*5c00*/  LOP3.LUT R68, R3, 0x590, RZ, 0xc0, !PT ;  /* 0x0000059003447812 */ /* 0x000fe200078ec0ff */
[----:B------:R-:W-:Y:S01]  /*5c10*/  IMAD.SHL.U32 R2, R63, 0x2, RZ ;  /* 0x000000023f027824 */ /* 0x000fe200078e00ff */
[----:B------:R-:W-:Y:S01]  /*5c20*/  ULEA UR49, UR53, UR49, 0x18 ;  /* 0x0000003135317291 */ /* 0x000fe2000f8ec0ff */
[----:B------:R-:W-:Y:S01]  /*5c30*/  LOP3.LUT R3, R3, 0x60, RZ, 0xc0, !PT ;  /* 0x0000006003037812 */ /* 0x000fe200078ec0ff */
[C---:B------:R-:W-:Y:S01]  /*5c40*/  IMAD.U32 R23, R63.reuse, 0x10000, RZ ;  /* 0x000100003f177824 */ /* 0x040fe200078e00ff */
[----:B------:R-:W-:Y:S01]  /*5c50*/  LOP3.LUT R63, R63, 0x4, RZ, 0xc0, !PT ;  /* 0x000000043f3f7812 */ /* 0x000fe200078ec0ff */
[----:B------:R-:W-:Y:S01]  /*5c60*/  HFMA2 R66, -RZ, RZ, 0, 0 ;  /* 0x00000000ff427431 */ /* 0x000fe200000001ff */
[----:B------:R-:W3:Y:S01]  /*5c70*/  LDC.64 R52, c[0x0][0x8a8] ;  /* 0x00022a00ff347b82 */ /* 0x000ee20000000a00 */
[----:B------:R-:W-:Y:S01]  /*5c80*/  LOP3.LUT R4, R4, 0x200000, RZ, 0xc0, !PT ;  /* 0x0020000004047812 */ /* 0x000fe200078ec0ff */
[----:B------:R-:W-:Y:S01]  /*5c90*/  IMAD.MOV.U32 R22, RZ, RZ, RZ ;  /* 0x000000ffff167224 */ /* 0x000fe200078e00ff */
[----:B------:R-:W-:Y:S01]  /*5ca0*/  LOP3.LUT R68, R68, 0x200, R5, 0xf8, !PT ;  /* 0x0000020044447812 */ /* 0x000fe200078ef805 */
[----:B------:R-:W-:Y:S01]  /*5cb0*/  IMAD.MOV.U32 R62, RZ, RZ, RZ ;  /* 0x000000ffff3e7224 */ /* 0x000fe200078e00ff */
[----:B------:R-:W-:Y:S01]  /*5cc0*/  LOP3.LUT R3, R3, 0xc, R2, 0xf8, !PT ;  /* 0x0000000c03037812 */ /* 0x000fe200078ef802 */
[----:B------:R-:W-:Y:S01]  /*5cd0*/  IMAD.MOV.U32 R65, RZ, RZ, RZ ;  /* 0x000000ffff417224 */ /* 0x000fe200078e00ff */
[----:B------:R-:W-:Y:S01]  /*5ce0*/  IADD3 R67, PT, PT, -R63, 0x2, RZ ;  /* 0x000000023f437810 */ /* 0x000fe20007ffe1ff */
[----:B------:R-:W4:Y:S01]  /*5cf0*/  LDS R0, [UR49+0x170] ;  /* 0x00017031ff007984 */ /* 0x000f220008000800 */
[----:B-1----:R-:W-:Y:S01]  /*5d00*/  IMAD.U32 R71, RZ, RZ, UR4 ;  /* 0x00000004ff477e24 */ /* 0x002fe2000f8e00ff */
[----:B------:R-:W-:Y:S01]  /*5d10*/  UIADD3 UR4, UPT, UPT, UR49, 0x200, URZ ;  /* 0x0000020031047890 */ /* 0x000fe2000fffe0ff */
[----:B------:R-:W-:Y:S01]  /*5d20*/  LOP3.LUT R23, R4, 0x400000, R23, 0xf8, !PT ;  /* 0x0040000004177812 */ /* 0x000fe200078ef817 */
[----:B------:R-:W-:Y:S01]  /*5d30*/  IMAD.U32 R70, RZ, RZ, UR5 ;  /* 0x00000005ff467e24 */ /* 0x000fe2000f8e00ff */
[----:B------:R-:W-:Y:S01]  /*5d40*/  LOP3.LUT R68, R68, R3, RZ, 0xfc, !PT ;  /* 0x0000000344447212 */ /* 0x000fe200078efcff */
[----:B------:R-:W-:Y:S01]  /*5d50*/  IMAD.MOV R64, RZ, RZ, -R64 ;  /* 0x000000ffff407224 */ /* 0x000fe200078e0a40 */
[----:B------:R-:W1:Y:S01]  /*5d60*/  LDCU UR61, c[0x0][0x370] ;  /* 0x00006e00ff3d77ac */ /* 0x000e620008000800 */
[----:B------:R-:W-:Y:S01]  /*5d70*/  MOV R72, UR4 ;  /* 0x0000000400487c02 */ /* 0x000fe20008000f00 */
[----:B------:R-:W-:Y:S01]  /*5d80*/  IMAD.MOV R63, RZ, RZ, -R63 ;  /* 0x000000ffff3f7224 */ /* 0x000fe200078e0a3f */
[----:B------:R-:W-:Y:S01]  /*5d90*/  LEA R68, R68, UR4, 0x2 ;  /* 0x0000000444447c11 */ /* 0x000fe2000f8e10ff */
[----:B------:R-:W-:Y:S01]  /*5da0*/  IMAD.SHL.U32 R67, R67, 0x10, RZ ;  /* 0x0000001043437824 */ /* 0x000fe200078e00ff */
[----:B------:R-:W-:Y:S01]  /*5db0*/  UMOV UR52, 0x1 ;  /* 0x0000000100347882 */ /* 0x000fe20000000000 */
[----:B------:R-:W1:Y:S01]  /*5dc0*/  LDCU UR43, c[0x0][0xb0c] ;  /* 0x00016180ff2b77ac */ /* 0x000e620008000800 */
[----:B------:R-:W1:Y:S01]  /*5dd0*/  LDCU UR39, c[0x0][0xb30] ;  /* 0x00016600ff2777ac */ /* 0x000e620008000800 */
[----:B------:R-:W1:Y:S01]  /*5de0*/  LDCU.64 UR54, c[0x0][0x888] ;  /* 0x00011100ff3677ac */ /* 0x000e620008000a00 */
[----:B------:R-:W1:Y:S01]  /*5df0*/  LDCU.64 UR40, c[0x0][0xb28] ;  /* 0x00016500ff2877ac */ /* 0x000e620008000a00 */
[----:B------:R-:W1:Y:S01]  /*5e00*/  LDCU.128 UR56, c[0x0][0xb10] ;  /* 0x00016200ff3877ac */ /* 0x000e620008000c00 */
[----:B------:R-:W1:Y:S01]  /*5e10*/  LDCU UR60, c[0x0][0x374] ;  /* 0x00006e80ff3c77ac */ /* 0x000e620008000800 */
[----:B------:R-:W-:Y:S01]  /*5e20*/  UMOV UR48, URZ ;  /* 0x000000ff00307c82 */ /* 0x000fe20008000000 */
[----:B------:R-:W-:Y:S01]  /*5e30*/  UMOV UR51, URZ ;  /* 0x000000ff00337c82 */ /* 0x000fe20008000000 */
[----:B------:R-:W-:Y:S01]  /*5e40*/  UMOV UR50, URZ ;  /* 0x000000ff00327c82 */ /* 0x000fe20008000000 */
[----:B-1234-:R-:W-:-:S07]  /*5e50*/  IADD3 R23, PT, PT, R0, R23, RZ ;  /* 0x0000001700177210 */ /* 0x01efce0007ffe0ff */
.L_x_134:
[C---:B------:R-:W-:Y:S02]  /*5e60*/  LEA R3, R62.reuse, UR49, 0x3 ;  /* 0x000000313e037c11 */ /* 0x040fe4000f8e18ff */
[----:B------:R-:W-:Y:S02]  /*5e70*/  SHF.L.U32 R0, R65, 0x1f, RZ ;  /* 0x0000001f41007819 */ /* 0x000fe400000006ff */
[----:B-1----:R-:W-:Y:S02]  /*5e80*/  LEA R5, R62, UR49, 0x4 ;  /* 0x000000313e057c11 */ /* 0x002fe4000f8e20ff */
[----:B------:R-:W1:Y:S02]  /*5e90*/  SYNCS.PHASECHK.TRANS64.TRYWAIT P0, [R3+URZ+0xc0], R0 ;  /* 0x0000c000030075a7 */ /* 0x000e6400080011ff */
[----:B-1----:R-:W-:Y:S05]  /*5ea0*/  @!P0 BRA `(.L_x_104) ;  /* 0x0000003000548947 */ /* 0x002fea0003800000 */
.L_x_187:
[----:B------:R-:W2:Y:S01]  /*5eb0*/  LDS.128 R4, [R5+0x150] ;  /* 0x0001500005047984 */ /* 0x000ea20000000c00 */
[----:B------:R-:W-:Y:S01]  /*5ec0*/  UISETP.GE.AND UP0, UPT, UR42, 0x1, UPT ;  /* 0x000000012a00788c */ /* 0x000fe2000bf06270 */
[----:B------:R-:W-:Y:S01]  /*5ed0*/  @!PT LDS RZ, [RZ] ;  /* 0x00000000fffff984 */ /* 0x000fe20000000800 */
[----:B------:R-:W-:Y:S01]  /*5ee0*/  @!PT LDS RZ, [RZ] ;  /* 0x00000000fffff984 */ /* 0x000fe20000000800 */
[----:B------:R-:W-:Y:S01]  /*5ef0*/  @!PT LDS RZ, [RZ] ;  /* 0x00000000fffff984 */ /* 0x000fe20000000800 */
[----:B------:R-:W-:Y:S01]  /*5f00*/  @!PT LDS RZ, [RZ] ;  /* 0x00000000fffff984 */ /* 0x000fe20000000800 */
[----:B------:R3:W-:Y:S06]  /*5f10*/  MEMBAR.ALL.CTA ;  /* 0x0000000000007992 */ /* 0x0007ec0000008000 */
[----:B---3--:R-:W3:Y:S01]  /*5f20*/  FENCE.VIEW.ASYNC.S ;  /* 0x00000000000073c6 */ /* 0x008ee20000000000 */
[----:B--2---:R-:W-:Y:S11]  /*5f30*/  LOP3.LUT P0, RZ, R6, 0x1, RZ, 0xc0, !PT ;  /* 0x0000000106ff7812 */ /* 0x004ff6000780c0ff */
[----:B------:R-:W-:Y:S02]  /*5f40*/  @!UPT UIADD3 URZ, UPT, UPT, URZ, URZ, URZ ;  /* 0x000000fffffff290 */ /* 0x000fe4000fffe0ff */
[----:B---3--:R-:W-:Y:S01]  /*5f50*/  VOTEU.ANY UP1, P0 ;  /* 0x0000000000ff7886 */ /* 0x008fe20000020100 */
[----:B------:R-:W-:Y:S01]  /*5f60*/  PLOP3.LUT P0, PT, PT, PT, UP1, 0x80, 0x8 ;  /* 0x000000000008781c */ /* 0x000fe20003f0f018 */
[----:B------:R-:W-:Y:S11]  /*5f70*/  UP2UR UR63, UPR, URZ, 0x2 ;  /* 0x00000002ff3f7883 */ /* 0x000ff60008000000 */
[----:B------:R-:W-:Y:S01]  /*5f80*/  @!UPT UIADD3 URZ, UPT, UPT, URZ, URZ, URZ ;  /* 0x000000fffffff290 */ /* 0x000fe2000fffe0ff */
[----:B-1----:R-:W-:Y:S02]  /*5f90*/  @P0 SHF.R.U32.HI R0, RZ, 0x10, R5 ;  /* 0x00000010ff000819 */ /* 0x002fe40000011605 */
        /* <DEDUP_REMOVED lines=12> */
[----:B------:R-:W2:Y:S01]  /*6060*/  LDCU UR12, c[0x0][0xb20] ;  /* 0x00016400ff0c77ac */ /* 0x000ea20008000800 */
[----:B------:R-:W-:Y:S02]  /*6070*/  UIMAD.WIDE.U32 UR4, UR60, UR59, URZ ;  /* 0x0000003b3c0472a5 */ /* 0x000fe4000f8e00ff */
[----:B------:R-:W-:Y:S02]  /*6080*/  UIMAD.WIDE.U32 UR6, UR61, UR56, URZ ;  /* 0x000000383d0672a5 */ /* 0x000fe4000f8e00ff */
[----:B------:R-:W-:Y:S02]  /*6090*/  UISETP.NE.AND UP0, UPT, UR58, 0x1, UPT ;  /* 0x000000013a00788c */ /* 0x000fe4000bf05270 */
[----:B------:R-:W-:Y:S02]  /*60a0*/  UIMAD.WIDE.U32 UR8, UR37, UR59, URZ ;  /* 0x0000003b250872a5 */ /* 0x000fe4000f8e00ff */
[----:B------:R-:W-:Y:S02]  /*60b0*/  UIMAD.WIDE.U32 UR10, UR38, UR56, URZ ;  /* 0x00000038260a72a5 */ /* 0x000fe4000f8e00ff */
[----:B------:R-:W-:Y:S02]  /*60c0*/  UISETP.NE.AND UP1, UPT, UR43, 0x1, UPT ;  /* 0x000000012b00788c */ /* 0x000fe4000bf25270 */
[----:B------:R-:W-:Y:S01]  /*60d0*/  UISETP.NE.AND UP2, UPT, UR42, 0x1, UPT ;  /* 0x000000012a00788c */ /* 0x000fe2000bf45270 */
[----:B------:R-:W-:Y:S02]  /*60e0*/  UMOV UR4, UR5 ;  /* 0x0000000500047c82 */ /* 0x000fe40008000000 */
[----:B--2---:R-:W-:Y:S03]  /*60f0*/  USHF.R.U32.HI UR5, URZ, UR12, UR4 ;  /* 0x0000000cff057299 */ /* 0x004fe60008011604 */
[----:B------:R-:W-:Y:S02]  /*6100*/  UMOV UR4, UR7 ;  /* 0x0000000700047c82 */ /* 0x000fe40008000000 */
[----:B------:R-:W-:Y:S02]  /*6110*/  USHF.R.U32.HI UR7, URZ, UR57, UR4 ;  /* 0x00000039ff077299 */ /* 0x000fe40008011604 */
[----:B------:R-:W-:Y:S02]  /*6120*/  USEL UR4, UR60, UR5, !UP0 ;  /* 0x000000053c047287 */ /* 0x000fe4000c000000 */
[----:B------:R-:W-:Y:S01]  /*6130*/  USEL UR7, UR61, UR7, !UP1 ;  /* 0x000000073d077287 */ /* 0x000fe2000c800000 */
[----:B------:R-:W-:Y:S01]  /*6140*/  UMOV UR5, UR9 ;  /* 0x0000000900057c82 */ /* 0x000fe20008000000 */
[----:B------:R-:W-:Y:S02]  /*6150*/  UIMAD.WIDE.U32 UR8, UR4, UR40, URZ ;  /* 0x00000028040872a5 */ /* 0x000fe4000f8e00ff */
[----:B------:R-:W-:Y:S03]  /*6160*/  USHF.R.U32.HI UR6, URZ, UR12, UR5 ;  /* 0x0000000cff067299 */ /* 0x000fe60008011605 */
[----:B------:R-:W-:Y:S01]  /*6170*/  UMOV UR5, UR11 ;  /* 0x0000000b00057c82 */ /* 0x000fe20008000000 */
[----:B------:R-:W-:Y:S02]  /*6180*/  UIMAD.WIDE.U32 UR10, UR7, UR40, URZ ;  /* 0x00000028070a72a5 */ /* 0x000fe4000f8e00ff */
[----:B------:R-:W-:Y:S02]  /*6190*/  USHF.R.U32.HI UR12, URZ, UR57, UR5 ;  /* 0x00000039ff0c7299 */ /* 0x000fe40008011605 */
[----:B------:R-:W-:Y:S01]  /*61a0*/  USEL UR6, UR37, UR6, !UP0 ;  /* 0x0000000625067287 */ /* 0x000fe2000c000000 */
[----:B------:R-:W-:Y:S02]  /*61b0*/  UMOV UR5, UR9 ;  /* 0x0000000900057c82 */ /* 0x000fe40008000000 */
[----:B------:R-:W-:Y:S01]  /*61c0*/  UMOV UR10, UR11 ;  /* 0x0000000b000a7c82 */ /* 0x000fe20008000000 */
[----:B------:R-:W-:Y:S02]  /*61d0*/  @UP2 USHF.R.U32.HI UR4, URZ, UR41, UR5 ;  /* 0x00000029ff042299 */ /* 0x000fe40008011605 */
[----:B------:R-:W-:Y:S02]  /*61e0*/  @UP2 USHF.R.U32.HI UR7, URZ, UR41, UR10 ;  /* 0x00000029ff072299 */ /* 0x000fe4000801160a */
[----:B------:R-:W-:Y:S02]  /*61f0*/  UIMAD UR4, UR42, UR4, URZ ;  /* 0x000000042a0472a4 */ /* 0x000fe4000f8e02ff */
[----:B------:R-:W-:Y:S02]  /*6200*/  UIMAD.WIDE.U32 UR10, UR6, UR40, URZ ;  /* 0x00000028060a72a5 */ /* 0x000fe4000f8e00ff */
[----:B------:R-:W-:Y:S02]  /*6210*/  USEL UR5, UR38, UR12, !UP1 ;  /* 0x0000000c26057287 */ /* 0x000fe4000c800000 */
[----:B------:R-:W-:Y:S02]  /*6220*/  UIMAD UR8, UR42, UR7, URZ ;  /* 0x000000072a0872a4 */ /* 0x000fe4000f8e02ff */
[----:B------:R-:W-:Y:S03]  /*6230*/  UISETP.GE.AND UP0, UPT, UR6, UR4, UPT ;  /* 0x000000040600728c */ /* 0x000fe6000bf06270 */
[----:B------:R-:W-:Y:S01]  /*6240*/  UMOV UR4, UR11 ;  /* 0x0000000b00047c82 */ /* 0x000fe20008000000 */
[----:B------:R-:W-:Y:S02]  /*6250*/  UISETP.GE.OR UP0, UPT, UR5, UR8, UP0 ;  /* 0x000000080500728c */ /* 0x000fe40008706670 */
[----:B------:R-:W-:Y:S02]  /*6260*/  USHF.R.U32.HI UR4, URZ, UR41, UR4 ;  /* 0x00000029ff047299 */ /* 0x000fe40008011604 */
[----:B------:R-:W-:Y:S02]  /*6270*/  UIMAD.WIDE.U32 UR8, UR5, UR40, URZ ;  /* 0x00000028050872a5 */ /* 0x000fe4000f8e00ff */
[----:B------:R-:W-:Y:S02]  /*6280*/  USEL UR11, UR6, UR4, !UP2 ;  /* 0x00000004060b7287 */ /* 0x000fe4000d000000 */
[----:B------:R-:W-:Y:S02]  /*6290*/  UIADD3 UR8, UPT, UPT, -UR5, URZ, URZ ;  /* 0x000000ff05087290 */ /* 0x000fe4000fffe1ff */
[----:B------:R-:W-:Y:S01]  /*62a0*/  UIADD3 UR10, UPT, UPT, -UR11, URZ, URZ ;  /* 0x000000ff0b0a7290 */ /* 0x000fe2000fffe1ff */
[----:B------:R-:W-:Y:S01]  /*62b0*/  @!UP0 UMOV UR4, UR9 ;  /* 0x0000000900048c82 */ /* 0x000fe20008000000 */
[----:B------:R-:W-:Y:S02]  /*62c0*/  UIADD3 UR9, UPT, UPT, -UR6, URZ, URZ ;  /* 0x000000ff06097290 */ /* 0x000fe4000fffe1ff */
[----:B------:R-:W-:Y:S02]  /*62d0*/  @!UP0 USHF.R.U32.HI UR4, URZ, UR41, UR4 ;  /* 0x00000029ff048299 */ /* 0x000fe40008011604 */
[----:B------:R-:W-:Y:S02]  /*62e0*/  UIMAD UR10, UR42, UR10, UR6 ;  /* 0x0000000a2a0a72a4 */ /* 0x000fe4000f8e0206 */
[----:B------:R-:W-:Y:S04]  /*62f0*/  @!UP0 USEL UR4, UR5, UR4, !UP2 ;  /* 0x0000000405048287 */ /* 0x000fe8000d000000 */
[----:B------:R-:W-:Y:S02]  /*6300*/  @!UP0 UIMAD UR10, UR7, UR10, UR4 ;  /* 0x0000000a070a82a4 */ /* 0x000fe4000f8e0204 */
[----:B------:R-:W-:Y:S02]  /*6310*/  @!UP0 UIADD3 UR11, UPT, UPT, UR11, -UR4, URZ ;  /* 0x800000040b0b8290 */ /* 0x000fe4000fffe0ff */
[----:B------:R-:W-:Y:S02]  /*6320*/  UIMAD UR7, UR43, UR8, UR38 ;  /* 0x000000082b0772a4 */ /* 0x000fe4000f8e0226 */
[----:B------:R-:W-:Y:S02]  /*6330*/  @!UP0 UIMAD UR6, UR11, UR42, UR5 ;  /* 0x0000002a0b0682a4 */ /* 0x000fe4000f8e0205 */
[----:B------:R-:W-:Y:S01]  /*6340*/  UIMAD UR4, UR58, UR9, UR37 ;  /* 0x000000093a0472a4 */ /* 0x000fe2000f8e0225 */
[----:B------:R-:W-:Y:S02]  /*6350*/  @!UP0 UMOV UR5, UR10 ;  /* 0x0000000a00058c82 */ /* 0x000fe40008000000 */
[----:B------:R-:W-:Y:S02]  /*6360*/  UIMAD UR38, UR5, UR43, UR7 ;  /* 0x0000002b052672a4 */ /* 0x000fe4000f8e0207 */
[----:B------:R-:W-:Y:S11]  /*6370*/  UIMAD UR37, UR6, UR58, UR4 ;  /* 0x0000003a062572a4 */ /* 0x000ff6000f8e0204 */
[----:B------:R-:W-:Y:S01]  /*6380*/  @!UPT UIADD3 URZ, UPT, UPT, URZ, URZ, URZ ;  /* 0x000000fffffff290 */ /* 0x000fe2000fffe0ff */
.L_x_105:
[----:B------:R-:W-:Y:S01]  /*6390*/  UISETP.NE.AND UP0, UPT, UR39, 0x1, UPT ;  /* 0x000000012700788c */ /* 0x000fe2000bf05270 */
[----:B------:R-:W-:Y:S01]  /*63a0*/  R2UR UR11, R72 ;  /* 0x00000000480b72ca */ /* 0x000fe200000e0000 */
[----:B------:R-:W-:Y:S01]  /*63b0*/  USHF.L.U32 UR46, UR20, 0x6, URZ ;  /* 0x00000006142e7899 */ /* 0x000fe200080006ff */
[----:B------:R-:W-:Y:S01]  /*63c0*/  IADD3 R62, PT, PT, R62, 0x1, RZ ;  /* 0x000000013e3e7810 */ /* 0x000fe20007ffe0ff */
[----:B------:R-:W-:Y:S07]  /*63d0*/  USHF.L.U32 UR45, UR21, 0x6, URZ ;  /* 0x00000006152d7899 */ /* 0x000fee00080006ff */
[----:B------:R-:W2:Y:S01]  /*63e0*/  @!UP0 LDCU.128 UR12, c[0x0][0xb10] ;  /* 0x00016200ff0c87ac */ /* 0x000ea20008000c00 */
[----:B------:R-:W3:Y:S01]  /*63f0*/  @!UP0 LDCU UR5, c[0x0][0xb0c] ;  /* 0x00016180ff0587ac */ /* 0x000ee20008000800 */
[----:B------:R-:W4:Y:S01]  /*6400*/  @!UP0 LDCU UR10, c[0x0][0xb20] ;  /* 0x00016400ff0a87ac */ /* 0x000f220008000800 */
[----:B--2---:R-:W-:Y:S02]  /*6410*/  UIMAD.WIDE.U32 UR8, UR38, UR12, URZ ;  /* 0x0000000c260872a5 */ /* 0x004fe4000f8e00ff */
[----:B------:R-:W-:Y:S02]  /*6420*/  UIMAD.WIDE.U32 UR6, UR37, UR15, URZ ;  /* 0x0000000f250672a5 */ /* 0x000fe4000f8e00ff */
[----:B------:R-:W-:Y:S03]  /*6430*/  @!UP0 UISETP.NE.AND UP1, UPT, UR14, 0x1, UPT ;  /* 0x000000010e00888c */ /* 0x000fe6000bf25270 */
[----:B------:R-:W-:Y:S01]  /*6440*/  @!UP0 UMOV UR4, UR9 ;  /* 0x0000000900048c82 */ /* 0x000fe20008000000 */
[----:B---3--:R-:W-:Y:S02]  /*6450*/  @!UP0 UISETP.NE.AND UP2, UPT, UR5, 0x1, UPT ;  /* 0x000000010500888c */ /* 0x008fe4000bf45270 */
[----:B------:R-:W-:Y:S01]  /*6460*/  @!UP0 USHF.R.U32.HI UR4, URZ, UR13, UR4 ;  /* 0x0000000dff048299 */ /* 0x000fe20008011604 */
[----:B------:R-:W-:Y:S02]  /*6470*/  @!UP0 UMOV UR6, UR7 ;  /* 0x0000000700068c82 */ /* 0x000fe40008000000 */
[----:B----4-:R-:W-:Y:S02]  /*6480*/  @!UP0 USHF.R.U32.HI UR6, URZ, UR10, UR6 ;  /* 0x0000000aff068299 */ /* 0x010fe40008011606 */
[----:B------:R-:W-:Y:S02]  /*6490*/  @!UP0 USEL UR7, UR38, UR4, !UP2 ;  /* 0x0000000426078287 */ /* 0x000fe4000d000000 */
[----:B------:R-:W-:Y:S04]  /*64a0*/  @!UP0 USEL UR6, UR37, UR6, !UP1 ;  /* 0x0000000625068287 */ /* 0x000fe8000c800000 */
[----:B------:R-:W-:Y:S02]  /*64b0*/  @!UP0 UIADD3 UR4, UPT, UPT, -UR7, UR6, URZ ;  /* 0x0000000607048290 */ /* 0x000fe4000fffe1ff */
[----:B------:R-:W-:Y:S02]  /*64c0*/  @!UP0 UIADD3 UR6, UPT, UPT, UR7, -UR6, URZ ;  /* 0x8000000607068290 */ /* 0x000fe4000fffe0ff */
[----:B------:R-:W-:Y:S02]  /*64d0*/  @!UP0 UIMAD UR38, UR4, UR5, UR38 ;  /* 0x00000005042682a4 */ /* 0x000fe4000f8e0226 */
[----:B------:R-:W-:Y:S02]  /*64e0*/  @!UP0 UIMAD UR37, UR6, UR14, UR37 ;  /* 0x0000000e062582a4 */ /* 0x000fe4000f8e0225 */
[----:B------:R-:W-:Y:S09]  /*64f0*/  ULOP3.LUT UP0, URZ, UR11, 0x1b0, URZ, 0xc0, !UPT ;  /* 0x000001b00bff7892 */ /* 0x000ff2000f80c0ff */
[----:B------:R-:W-:Y:S05]  /*6500*/  BRA.U !UP0, `(.L_x_106) ;  /* 0x00000001087c7547 */ /* 0x000fea000b800000 */
[----:B------:R-:W2:Y:S01]  /*6510*/  LDCU.64 UR8, c[0x4][0x80] ;  /* 0x01001000ff0877ac */ /* 0x000ea20008000a00 */
[----:B------:R-:W-:Y:S01]  /*6520*/  MOV R2, 0x0 ;  /* 0x0000000000027802 */ /* 0x000fe20000000f00 */
[----:B------:R-:W-:Y:S02]  /*6530*/  HFMA2 R12, -RZ, RZ, 0, 5.9604644775390625e-08 ;  /* 0x00000001ff0c7431 */ /* 0x000fe400000001ff */
[----:B------:R-:W-:Y:S01]  /*6540*/  IMAD.MOV.U32 R8, RZ, RZ, 0x70 ;  /* 0x00000070ff087424 */ /* 0x000fe200078e00ff */
[----:B------:R3:W4:Y:S01]  /*6550*/  LDC.64 R14, c[0x4][R2] ;  /* 0x01000000020e7b82 */ /* 0x0007220000000a00 */
[----:B------:R-:W1:Y:S01]  /*6560*/  LDCU.64 UR6, c[0x4][0x88] ;  /* 0x01001100ff0677ac */ /* 0x000e620008000a00 */
[----:B------:R-:W-:Y:S01]  /*6570*/  IMAD.MOV.U32 R13, RZ, RZ, RZ ;  /* 0x000000ffff0d7224 */ /* 0x000fe200078e00ff */
[----:B------:R-:W1:Y:S01]  /*6580*/  LDCU.64 UR4, c[0x4][0x8] ;  /* 0x01000100ff0477ac */ /* 0x000e620008000a00 */
[----:B--2---:R-:W-:Y:S01]  /*6590*/  MOV R5, UR9 ;  /* 0x0000000900057c02 */ /* 0x004fe20008000f00 */
[----:B------:R-:W-:Y:S01]  /*65a0*/  IMAD.U32 R4, RZ, RZ, UR8 ;  /* 0x00000008ff047e24 */ /* 0x000fe2000f8e00ff */
[----:B-1----:R-:W-:Y:S01]  /*65b0*/  MOV R7, UR7 ;  /* 0x0000000700077c02 */ /* 0x002fe20008000f00 */
[----:B------:R-:W-:Y:S01]  /*65c0*/  IMAD.U32 R6, RZ, RZ, UR6 ;  /* 0x00000006ff067e24 */ /* 0x000fe2000f8e00ff */
[----:B------:R-:W-:Y:S01]  /*65d0*/  MOV R11, UR5 ;  /* 0x00000005000b7c02 */ /* 0x000fe20008000f00 */
[----:B------:R-:W-:Y:S02]  /*65e0*/  IMAD.U32 R10, RZ, RZ, UR4 ;  /* 0x00000004ff0a7e24 */ /* 0x000fe4000f8e00ff */
[----:B------:R-:W-:Y:S07]  /*65f0*/  LEPC R20, `(.L_x_107) ;  /* 0x000000001014794e */ /* 0x000fee0000000000 */
[----:B---345:R-:W-:Y:S05]  /*6600*/  CALL.ABS.NOINC R14 ;  /* 0x000000000e007343 */ /* 0x038fea0003c00000 */
.L_x_107:
[----:B------:R-:W1:Y:S01]  /*6610*/  LDCU.64 UR8, c[0x4][0x80] ;  /* 0x01001000ff0877ac */ /* 0x000e620008000a00 */
[----:B------:R-:W2:Y:S01]  /*6620*/  LDC.64 R2, c[0x4][R2] ;  /* 0x0100000002027b82 */ /* 0x000ea20000000a00 */
[----:B------:R-:W-:Y:S02]  /*6630*/  HFMA2 R12, -RZ, RZ, 0, 5.9604644775390625e-08 ;  /* 0x00000001ff0c7431 */ /* 0x000fe400000001ff */
[----:B------:R-:W-:Y:S02]  /*6640*/  IMAD.MOV.U32 R8, RZ, RZ, 0x70 ;  /* 0x00000070ff087424 */ /* 0x000fe400078e00ff */
[----:B------:R-:W-:Y:S01]  /*6650*/  IMAD.MOV.U32 R13, RZ, RZ, RZ ;  /* 0x000000ffff0d7224 */ /* 0x000fe200078e00ff */
[----:B------:R-:W3:Y:S01]  /*6660*/  LDCU.64 UR6, c[0x4][0x88] ;  /* 0x01001100ff0677ac */ /* 0x000ee20008000a00 */
[----:B------:R-:W4:Y:S01]  /*6670*/  LDCU.64 UR4, c[0x4][0x8] ;  /* 0x01000100ff0477ac */ /* 0x000f220008000a00 */
[----:B-1----:R-:W-:Y:S02]  /*6680*/  MOV R4, UR8 ;  /* 0x0000000800047c02 */ /* 0x002fe40008000f00 */
[----:B------:R-:W-:Y:S02]  /*6690*/  MOV R5, UR9 ;  /* 0x0000000900057c02 */ /* 0x000fe40008000f00 */
[----:B---3--:R-:W-:Y:S01]  /*66a0*/  MOV R7, UR7 ;  /* 0x0000000700077c02 */ /* 0x008fe20008000f00 */
[----:B------:R-:W-:Y:S01]  /*66b0*/  IMAD.U32 R6, RZ, RZ, UR6 ;  /* 0x00000006ff067e24 */ /* 0x000fe2000f8e00ff */
[----:B----4-:R-:W-:Y:S01]  /*66c0*/  MOV R11, UR5 ;  /* 0x00000005000b7c02 */ /* 0x010fe20008000f00 */
[----:B------:R-:W-:Y:S02]  /*66d0*/  IMAD.U32 R10, RZ, RZ, UR4 ;  /* 0x00000004ff0a7e24 */ /* 0x000fe4000f8e00ff */
[----:B------:R-:W-:Y:S07]  /*66e0*/  LEPC R20, `(.L_x_106) ;  /* 0x000000001014794e */ /* 0x000fee0000000000 */
[----:B--2---:R-:W-:Y:S05]  /*66f0*/  CALL.ABS.NOINC R2 ;  /* 0x0000000002007343 */ /* 0x004fea0003c00000 */
.L_x_106:
[----:B------:R-:W-:Y:S02]  /*6700*/  R2UR UR6, R60 ;  /* 0x000000003c0672ca */ /* 0x000fe400000e0000 */
[----:B------:R-:W-:Y:S02]  /*6710*/  R2UR UR5, R71 ;  /* 0x00000000470572ca */ /* 0x000fe400000e0000 */
[----:B------:R-:W-:Y:S02]  /*6720*/  R2UR UR4, R70 ;  /* 0x00000000460472ca */ /* 0x000fe400000e0000 */
[----:B------:R-:W-:Y:S02]  /*6730*/  ISETP.NE.U32.AND P4, PT, R54, RZ, PT ;  /* 0x000000ff3600720c */ /* 0x000fe40003f85070 */
[----:B------:R-:W-:Y:S02]  /*6740*/  ISETP.NE.U32.AND P2, PT, RZ, UR54, PT ;  /* 0x00000036ff007c0c */ /* 0x000fe4000bf45070 */
[----:B------:R-:W-:Y:S02]  /*6750*/  ISETP.NE.AND.EX P4, PT, R55, RZ, PT, P4 ;  /* 0x000000ff3700720c */ /* 0x000fe40003f85340 */
[----:B------:R-:W-:Y:S01]  /*6760*/  ISETP.NE.AND.EX P2, PT, RZ, UR55, PT, P2 ;  /* 0x00000037ff007c0c */ /* 0x000fe2000bf45320 */
[----:B------:R-:W-:Y:S02]  /*6770*/  UISETP.NE.AND UP2, UPT, UR6, URZ, UPT ;  /* 0x000000ff0600728c */ /* 0x000fe4000bf45270 */
[----:B------:R-:W-:Y:S04]  /*6780*/  UISETP.NE.U32.AND UP0, UPT, UR5, URZ, UPT ;  /* 0x000000ff0500728c */ /* 0x000fe8000bf05070 */
[----:B------:R-:W-:Y:S01]  /*6790*/  UISETP.NE.AND.EX UP1, UPT, UR4, URZ, UPT, UP0 ;  /* 0x000000ff0400728c */ /* 0x000fe2000bf25300 */
[----:B------:R-:W-:Y:S01]  /*67a0*/  PLOP3.LUT P1, PT, PT, PT, UP2, 0x80, 0x8 ;  /* 0x000000000008781c */ /* 0x000fe20003f2f028 */
[----:B------:R-:W-:Y:S03]  /*67b0*/  UPLOP3.LUT UP0, UPT, UPT, UPT, UPT, 0x40, 0x4 ;  /* 0x000000000004789c */ /* 0x000fe60003f0e870 */
[----:B------:R-:W-:Y:S06]  /*67c0*/  @UP2 UPLOP3.LUT UP0, UPT, UPT, UPT, UP1, 0x80, 0x8 ;  /* 0x000000000008289c */ /* 0x000fec0003f0f010 */
[----:B------:R-:W-:Y:S01]  /*67d0*/  PLOP3.LUT P0, PT, PT, PT, UP0, 0x80, 0x8 ;  /* 0x000000000008781c */ /* 0x000fe20003f0f008 */
[----:B------:R-:W-:Y:S01]  /*67e0*/  @!UPT UIADD3 URZ, UPT, UPT, URZ, URZ, URZ ;  /* 0x000000fffffff290 */ /* 0x000fe2000fffe0ff */
[----:B------:R-:W-:Y:S11]  /*67f0*/  BRA.U !UP1, `(.L_x_108) ;  /* 0x0000000109407547 */ /* 0x000ff6000b800000 */
[----:B------:R-:W-:Y:S01]  /*6800*/  UISETP.NE.U32.AND UP0, UPT, UR54, URZ, UPT ;  /* 0x000000ff3600728c */ /* 0x000fe2000bf05070 */
[----:B------:R-:W-:Y:S01]  /*6810*/  R2UR UR6, R71 ;  /* 0x00000000470672ca */ /* 0x000fe200000e0000 */
[----:B------:R-:W2:Y:S01]  /*6820*/  LDCU.64 UR8, c[0x0][0x358] ;  /* 0x00006b00ff0877ac */ /* 0x000ea20008000a00 */
[----:B------:R-:W-:Y:S02]  /*6830*/  HFMA2 R56, -RZ, RZ, 0, 5.9604644775390625e-08 ;  /* 0x00000001ff387431 */ /* 0x000fe400000001ff */
[----:B-1----:R-:W-:Y:S01]  /*6840*/  IMAD.MOV.U32 R0, RZ, RZ, 0x1 ;  /* 0x00000001ff007424 */ /* 0x002fe200078e00ff */
[----:B------:R-:W-:Y:S06]  /*6850*/  UISETP.NE.AND.EX UP0, UPT, UR55, URZ, UPT, UP0 ;  /* 0x000000ff3700728c */ /* 0x000fec000bf05300 */
[----:B------:R-:W-:Y:S05]  /*6860*/  PLOP3.LUT P3, PT, PT, PT, UP0, 0x80, 0x8 ;  /* 0x000000000008781c */ /* 0x000fea0003f6f008 */
[----:B------:R-:W1:Y:S01]  /*6870*/  @UP0 LDCU.64 UR4, c[0x0][0x888] ;  /* 0x00011100ff0407ac */ /* 0x000e620008000a00 */
[----:B------:R-:W-:Y:S07]  /*6880*/  @UP0 UIMAD UR6, UR36, UR6, URZ ;  /* 0x00000006240602a4 */ /* 0x000fee000f8e02ff */
[----:B------:R-:W-:Y:S01]  /*6890*/  @!P3 PRMT R56, R0, 0x7610, R56 ;  /* 0x000076100038b816 */ /* 0x000fe20000000038 */
[----:B-1----:R-:W-:Y:S06]  /*68a0*/  @UP0 UIMAD.WIDE UR4, UR6, 0x4, UR4 ;  /* 0x00000004060408a5 */ /* 0x002fec000f8e0204 */
[----:B------:R-:W-:Y:S02]  /*68b0*/  IMAD.U32 R2, RZ, RZ, UR4 ;  /* 0x00000004ff027e24 */ /* 0x000fe4000f8e00ff */
[----:B------:R-:W-:Y:S03]  /*68c0*/  IMAD.U32 R3, RZ, RZ, UR5 ;  /* 0x00000005ff037e24 */ /* 0x000fe6000f8e00ff */
[----:B------:R-:W1:Y:S02]  /*68d0*/  @!UP0 LDCU UR4, c[0x0][0x880] ;  /* 0x00011000ff0487ac */ /* 0x000e640008000800 */
[----:B--2--5:R2:W5:Y:S02]  /*68e0*/  @P3 LDG.E R27, desc[UR8][R2.64] ;  /* 0x00000008021b3981 */ /* 0x024564000c1e1900 */
[----:B-12---:R-:W-:Y:S02]  /*68f0*/  @!P3 MOV R27, UR4 ;  /* 0x00000004001bbc02 */ /* 0x006fe40008000f00 */
.L_x_108:
[----:B------:R-:W-:Y:S05]  /*6900*/  @!P4 BRA `(.L_x_109) ;  /* 0x000000000024c947 */ /* 0x000fea0003800000 */
[----:B------:R-:W-:Y:S01]  /*6910*/  ISETP.NE.U32.AND P3, PT, R52, RZ, PT ;  /* 0x000000ff3400720c */ /* 0x000fe20003f65070 */
[----:B------:R-:W2:Y:S03]  /*6920*/  LDCU.64 UR4, c[0x0][0x358] ;  /* 0x00006b00ff0477ac */ /* 0x000ea60008000a00 */
[----:B------:R-:W-:Y:S11]  /*6930*/  ISETP.NE.AND.EX P3, PT, R53, RZ, PT, P3 ;  /* 0x000000ff3500720c */ /* 0x000ff60003f65330 */
[----:B------:R-:W-:Y:S02]  /*6940*/  @!UPT UIADD3 URZ, UPT, UPT, URZ, URZ, URZ ;  /* 0x000000fffffff290 */ /* 0x000fe4000fffe0ff */
[----:B------:R-:W3:Y:S01]  /*6950*/  @P3 LDC.64 R2, c[0x0][0x8a8] ;  /* 0x00022a00ff023b82 */ /* 0x000ee20000000a00 */
[----:B-1----:R-:W-:Y:S04]  /*6960*/  @P3 IMAD R0, R54, UR36, RZ ;  /* 0x0000002436003c24 */ /* 0x002fe8000f8e02ff */
[----:B---3--:R-:W-:Y:S05]  /*6970*/  @P3 IMAD.WIDE R2, R0, 0x4, R2 ;  /* 0x0000000400023825 */ /* 0x008fea00078e0202 */
[----:B--2--5:R2:W5:Y:S02]  /*6980*/  @P3 LDG.E R24, desc[UR4][R2.64] ;  /* 0x0000000402183981 */ /* 0x024564000c1e1900 */
[----:B--2---:R-:W3:Y:S02]  /*6990*/  @!P3 LDC R24, c[0x0][0x8a0] ;  /* 0x00022800ff18bb82 */ /* 0x004ee40000000800 */
.L_x_109:
[----:B-----5:R-:W-:Y:S01]  /*69a0*/  FSETP.NEU.AND P3, PT, R27, RZ, PT ;  /* 0x000000ff1b00720b */ /* 0x020fe20003f6d000 */
[----:B------:R-:W-:Y:S01]  /*69b0*/  ULOP3.LUT UR4, UR52, 0x1, URZ, 0x3c, !UPT ;  /* 0x0000000134047892 */ /* 0x000fe2000f8e3cff */
[----:B------:R-:W-:Y:S01]  /*69c0*/  SEL R5, RZ, 0xffffffff, P2 ;  /* 0xffffffffff057807 */ /* 0x000fe20001000000 */
[----:B------:R-:W-:Y:S01]  /*69d0*/  IMAD.U32 R78, RZ, RZ, UR48 ;  /* 0x00000030ff4e7e24 */ /* 0x000fe2000f8e00ff */
[----:B------:R-:W-:Y:S01]  /*69e0*/  @P1 LOP3.LUT P2, RZ, R56, 0xff, RZ, 0xc0, !PT ;  /* 0x000000ff38ff1812 */ /* 0x000fe2000784c0ff */
[----:B------:R-:W-:Y:S01]  /*69f0*/  IMAD.SHL.U32 R76, R64, 0x10, RZ ;  /* 0x00000010404c7824 */ /* 0x000fe200078e00ff */
[----:B------:R-:W-:Y:S01]  /*6a00*/  @P1 SEL R2, RZ, 0xffffffff, P3 ;  /* 0xffffffffff021807 */ /* 0x000fe20001800000 */
[----:B------:R-:W-:Y:S01]  /*6a10*/  IMAD.U32 R81, RZ, RZ, UR4 ;  /* 0x00000004ff517e24 */ /* 0x000fe2000f8e00ff */
[----:B------:R-:W-:Y:S01]  /*6a20*/  LEA R74, R22, UR49, 0x3 ;  /* 0x00000031164a7c11 */ /* 0x000fe2000f8e18ff */
[----:B------:R-:W-:Y:S01]  /*6a30*/  IMAD.SHL.U32 R78, R78, 0x2000, RZ ;  /* 0x000020004e4e7824 */ /* 0x000fe200078e00ff */
[----:B------:R-:W-:Y:S01]  /*6a40*/  @P0 SEL R2, R5, R2, !P2 ;  /* 0x0000000205020207 */ /* 0x000fe20005000000 */
[----:B------:R-:W-:Y:S01]  /*6a50*/  IMAD.SHL.U32 R75, R63, 0x10, RZ ;  /* 0x000000103f4b7824 */ /* 0x000fe200078e00ff */
[----:B------:R-:W-:Y:S01]  /*6a60*/  SHF.L.U32 R3, R66, 0x1f, RZ ;  /* 0x0000001f42037819 */ /* 0x000fe200000006ff */
[----:B------:R-:W-:Y:S01]  /*6a70*/  IMAD.IADD R77, R68, 0x1, R78 ;  /* 0x00000001444d7824 */ /* 0x000fe200078e024e */
[----:B------:R-:W-:Y:S01]  /*6a80*/  @P1 LOP3.LUT R2, R2, 0x1, RZ, 0xc0, !PT ;  /* 0x0000000102021812 */ /* 0x000fe200078ec0ff */
[----:B------:R-:W-:Y:S01]  /*6a90*/  BSSY B1, `(.L_x_110) ;  /* 0x0000039000017945 */ /* 0x000fe20003800000 */
[----:B------:R-:W-:Y:S01]  /*6aa0*/  PLOP3.LUT P2, PT, PT, PT, UP1, 0x80, 0x8 ;  /* 0x000000000008781c */ /* 0x000fe20003f4f018 */
[----:B------:R-:W-:Y:S01]  /*6ab0*/  IMAD.IADD R35, R77, 0x1, R76 ;  /* 0x000000014d237824 */ /* 0x000fe200078e024c */
[----:B------:R-:W-:Y:S01]  /*6ac0*/  ISETP.NE.U32.OR P5, PT, R2, 0x1, !P1 ;  /* 0x000000010200780c */ /* 0x000fe20004fa5470 */
[----:B------:R-:W-:Y:S01]  /*6ad0*/  IMAD.U32 R2, RZ, RZ, UR48 ;  /* 0x00000030ff027e24 */ /* 0x000fe2000f8e00ff */
[----:B------:R-:W-:Y:S01]  /*6ae0*/  LOP3.LUT P4, R61, R56, 0xff, RZ, 0xc0, !PT ;  /* 0x000000ff383d7812 */ /* 0x000fe2000788c0ff */
[----:B------:R-:W-:Y:S01]  /*6af0*/  IMAD.MOV.U32 R80, RZ, RZ, 0x1 ;  /* 0x00000001ff507424 */ /* 0x000fe200078e00ff */
[----:B------:R-:W-:Y:S01]  /*6b00*/  P2R R73, PR, RZ, 0x20 ;  /* 0x00000020ff497803 */ /* 0x000fe20000000000 */
[----:B------:R-:W-:Y:S01]  /*6b10*/  IMAD R25, R22, 0x20, R23 ;  /* 0x0000002016197824 */ /* 0x000fe200078e0217 */
[----:B-1----:R-:W-:Y:S01]  /*6b20*/  LEA R0, R2, UR49, 0x3 ;  /* 0x0000003102007c11 */ /* 0x002fe2000f8e18ff */
[----:B------:R-:W-:Y:S01]  /*6b30*/  IMAD.U32 R79, RZ, RZ, UR48 ;  /* 0x00000030ff4f7e24 */ /* 0x000fe2000f8e00ff */
[----:B------:R-:W-:Y:S02]  /*6b40*/  SEL R2, RZ, 0xffffffff, P3 ;  /* 0xffffffffff027807 */ /* 0x000fe40001800000 */
[----:B------:R-:W-:Y:S02]  /*6b50*/  CS2R R38, SRZ ;  /* 0x0000000000267805 */ /* 0x000fe4000001ff00 */
[----:B------:R-:W-:Y:S02]  /*6b60*/  CS2R R36, SRZ ;  /* 0x0000000000247805 */ /* 0x000fe4000001ff00 */
[----:B------:R-:W-:Y:S02]  /*6b70*/  CS2R R42, SRZ ;  /* 0x00000000002a7805 */ /* 0x000fe4000001ff00 */
[----:B------:R-:W-:Y:S02]  /*6b80*/  @P2 SEL R2, R5, R2, !P4 ;  /* 0x0000000205022207 */ /* 0x000fe40006000000 */
[----:B------:R-:W-:Y:S02]  /*6b90*/  CS2R R40, SRZ ;  /* 0x0000000000287805 */ /* 0x000fe4000001ff00 */
[----:B------:R-:W-:Y:S02]  /*6ba0*/  @P5 SHF.L.U32 R7, R81, 0x1f, RZ ;  /* 0x0000001f51075819 */ /* 0x000fe400000006ff */
[----:B------:R-:W-:Y:S02]  /*6bb0*/  CS2R R46, SRZ ;  /* 0x00000000002e7805 */ /* 0x000fe4000001ff00 */
[----:B------:R-:W-:Y:S02]  /*6bc0*/  LOP3.LUT R2, R2, 0x1, RZ, 0xc0, !PT ;  /* 0x0000000102027812 */ /* 0x000fe400078ec0ff */
[----:B------:R-:W-:Y:S01]  /*6bd0*/  CS2R R44, SRZ ;  /* 0x00000000002c7805 */ /* 0x000fe2000001ff00 */
[----:B------:R-:W1:Y:S01]  /*6be0*/  @P5 SYNCS.PHASECHK.TRANS64.TRYWAIT P1, [R0+URZ+0x80], R7 ;  /* 0x00008007000055a7 */ /* 0x000e6200080211ff */
[----:B------:R-:W-:Y:S02]  /*6bf0*/  CS2R R50, SRZ ;  /* 0x0000000000327805 */ /* 0x000fe4000001ff00 */
[----:B------:R-:W-:Y:S02]  /*6c00*/  ISETP.NE.U32.AND P2, PT, R2, 0x1, PT ;  /* 0x000000010200780c */ /* 0x000fe40003f45070 */
[----:B------:R-:W-:Y:S01]  /*6c10*/  CS2R R48, SRZ ;  /* 0x0000000000307805 */ /* 0x000fe2000001ff00 */
[----:B------:R-:W-:Y:S01]  /*6c20*/  IMAD.IADD R34, R77, 0x1, R75 ;  /* 0x000000014d227824 */ /* 0x000fe200078e024b */
[----:B------:R-:W-:Y:S01]  /*6c30*/  P2R R82, PR, RZ, 0x4 ;  /* 0x00000004ff527803 */ /* 0x000fe20000000000 */
[----:B------:R-:W-:Y:S01]  /*6c40*/  IMAD.IADD R32, R67, 0x1, R35 ;  /* 0x0000000143207824 */ /* 0x000fe200078e0223 */
[----:B------:R2:W4:Y:S01]  /*6c50*/  SYNCS.PHASECHK.TRANS64.TRYWAIT P0, [R74+URZ+0xe0], R3 ;  /* 0x0000e0034a0075a7 */ /* 0x00052200080011ff */
[----:B-1----:R-:W-:Y:S01]  /*6c60*/  @P5 SEL R80, RZ, 0x1, !P1 ;  /* 0x00000001ff505807 */ /* 0x002fe20004800000 */
[----:B--2---:R-:W-:Y:S06]  /*6c70*/  @!P5 BRA `(.L_x_111) ;  /* 0x000000000068d947 */ /* 0x004fec0003800000 */
[----:B------:R-:W-:Y:S01]  /*6c80*/  ISETP.NE.AND P1, PT, R80, RZ, PT ;  /* 0x000000ff5000720c */ /* 0x000fe20003f25270 */
[----:B------:R-:W-:Y:S01]  /*6c90*/  BSSY B0, `(.L_x_112) ;  /* 0x000000d000007945 */ /* 0x000fe20003800000 */
[----:B------:R-:W-:Y:S02]  /*6ca0*/  CS2R R50, SRZ ;  /* 0x0000000000327805 */ /* 0x000fe4000001ff00 */
[----:B------:R-:W-:Y:S02]  /*6cb0*/  CS2R R48, SRZ ;  /* 0x0000000000307805 */ /* 0x000fe4000001ff00 */
[----:B------:R-:W-:Y:S02]  /*6cc0*/  CS2R R46, SRZ ;  /* 0x00000000002e7805 */ /* 0x000fe4000001ff00 */
[----:B------:R-:W-:Y:S02]  /*6cd0*/  CS2R R44, SRZ ;  /* 0x00000000002c7805 */ /* 0x000fe4000001ff00 */
[----:B------:R-:W-:Y:S02]  /*6ce0*/  CS2R R42, SRZ ;  /* 0x00000000002a7805 */ /* 0x000fe4000001ff00 */
[----:B------:R-:W-:Y:S02]  /*6cf0*/  CS2R R40, SRZ ;  /* 0x0000000000287805 */ /* 0x000fe4000001ff00 */
[----:B------:R-:W-:Y:S02]  /*6d00*/  CS2R R38, SRZ ;  /* 0x0000000000267805 */ /* 0x000fe4000001ff00 */
[----:B------:R-:W-:Y:S01]  /*6d10*/  CS2R R36, SRZ ;  /* 0x0000000000247805 */ /* 0x000fe2000001ff00 */
[----:B------:R-:W-:Y:S06]  /*6d20*/  @P1 BRA `(.L_x_113) ;  /* 0x00000000000c1947 */ /* 0x000fec0003800000 */
[----:B------:R-:W-:Y:S04]  /*6d30*/  SHF.L.U32 R5, R81, 0x1f, RZ ;  /* 0x0000001f51057819 */ /* 0x000fe800000006ff */
[----:B------:R-:W1:Y:S02]  /*6d40*/  SYNCS.PHASECHK.TRANS64.TRYWAIT P1, [R0+URZ+0x80], R5 ;  /* 0x00008005000075a7 */ /* 0x000e6400080211ff */
[----:B-1----:R-:W-:Y:S05]  /*6d50*/  @!P1 BRA `(.L_x_114) ;  /* 0x0000002000bc9947 */ /* 0x002fea0003800000 */
.L_x_113:
[----:B------:R-:W-:Y:S05]  /*6d60*/  BSYNC B0 ;  /* 0x0000000000007941 */ /* 0x000fea0003800000 */
.L_x_112:
[----:B------:R-:W-:Y:S01]  /*6d70*/  ISETP.NE.AND P1, PT, R82, RZ, PT ;  /* 0x000000ff5200720c */ /* 0x000fe20003f25270 */
[----:B------:R-:W-:Y:S04]  /*6d80*/  UIADD3 UR4, UPT, UPT, UR48, 0x1, URZ ;  /* 0x0000000130047890 */ /* 0x000fe8000fffe0ff */
[----:B------:R-:W-:Y:S04]  /*6d90*/  UISETP.NE.AND UP0, UPT, UR4, 0x3, UPT ;  /* 0x000000030400788c */ /* 0x000fe8000bf05270 */
[----:B------:R-:W-:Y:S02]  /*6da0*/  USEL UR5, URZ, 0x1, UP0 ;  /* 0x00000001ff057887 */ /* 0x000fe40008000000 */
[----:B------:R-:W-:Y:S02]  /*6db0*/  USEL UR4, UR4, URZ, UP0 ;  /* 0x000000ff04047287 */ /* 0x000fe40008000000 */
[----:B------:R2:W1:Y:S02]  /*6dc0*/  @P1 LDS.128 R48, [R77] ;  /* 0x000000004d301984 */ /* 0x0004640000000c00 */
[----:B------:R-:W-:Y:S02]  /*6dd0*/  LOP3.LUT R81, R81, UR5, RZ, 0x3c, !PT ;  /* 0x0000000551517c12 */ /* 0x000fe4000f8e3cff */
[----:B------:R2:W1:Y:S01]  /*6de0*/  @P1 LDS.128 R44, [R35+0x10] ;  /* 0x00001000232c1984 */ /* 0x0004620000000c00 */
[----:B------:R-:W-:Y:S03]  /*6df0*/  IMAD.U32 R79, RZ, RZ, UR4 ;  /* 0x00000004ff4f7e24 */ /* 0x000fe6000f8e00ff */
[----:B------:R2:W1:Y:S04]  /*6e00*/  @P1 LDS.128 R40, [R34+0x20] ;  /* 0x0000200022281984 */ /* 0x0004680000000c00 */
[----:B------:R2:W1:Y:S02]  /*6e10*/  @P1 LDS.128 R36, [R32+0x10] ;  /* 0x0000100020241984 */ /* 0x0004640000000c00 */
.L_x_111:
[----:B------:R-:W-:Y:S05]  /*6e20*/  BSYNC B1 ;  /* 0x0000000000017941 */ /* 0x000fea0003800000 */
.L_x_110:
[----:B-1----:R-:W-:Y:S04]  /*6e30*/  SHF.R.U32.HI R0, RZ, 0x15, R25 ;  /* 0x00000015ff007819 */ /* 0x002fe80000011619 */
[----:B------:R-:W-:Y:S01]  /*6e40*/  LOP3.LUT P1, RZ, R0, 0x3, R57, 0x48, !PT ;  /* 0x0000000300ff7812 */ /* 0x000fe20007824839 */
[----:B------:R-:W-:Y:S01]  /*6e50*/  @!UPT UIADD3 URZ, UPT, UPT, URZ, URZ, URZ ;  /* 0x000000fffffff290 */ /* 0x000fe2000fffe0ff */
[----:B----4-:R-:W-:Y:S11]  /*6e60*/  @P0 BRA `(.L_x_115) ;  /* 0x0000000000080947 */ /* 0x010ff60003800000 */
[----:B------:R-:W1:Y:S02]  /*6e70*/  SYNCS.PHASECHK.TRANS64.TRYWAIT P0, [R74+URZ+0xe0], R3 ;  /* 0x0000e0034a0075a7 */ /* 0x000e6400080011ff */
[----:B-1----:R-:W-:Y:S05]  /*6e80*/  @!P0 BRA `(.L_x_116) ;  /* 0x0000002000848947 */ /* 0x002fea0003800000 */
.L_x_115:
[----:B------:R-:W-:Y:S05]  /*6e90*/  @!P1 BRA `(.L_x_117) ;  /* 0x0000000000409947 */ /* 0x000fea0003800000 */
[----:B------:R-:W4:Y:S01]  /*6ea0*/  LDCU.64 UR8, c[0x4][0x70] ;  /* 0x01000e00ff0877ac */ /* 0x000f220008000a00 */
[----:B-1----:R-:W-:Y:S01]  /*6eb0*/  MOV R3, 0x0 ;  /* 0x0000000000037802 */ /* 0x002fe20000000f00 */
[----:B------:R-:W-:Y:S02]  /*6ec0*/  HFMA2 R12, -RZ, RZ, 0, 5.9604644775390625e-08 ;  /* 0x00000001ff0c7431 */ /* 0x000fe400000001ff */
[----:B------:R-:W-:Y:S02]  /*6ed0*/  IMAD.MOV.U32 R8, RZ, RZ, 0x192 ;  /* 0x00000192ff087424 */ /* 0x000fe400078e00ff */
[----:B------:R-:W-:Y:S01]  /*6ee0*/  IMAD.MOV.U32 R13, RZ, RZ, RZ ;  /* 0x000000ffff0d7224 */ /* 0x000fe200078e00ff */
[----:B------:R-:W1:Y:S01]  /*6ef0*/  LDCU.64 UR6, c[0x4][0x78] ;  /* 0x01000f00ff0677ac */ /* 0x000e620008000a00 */
[----:B------:R-:W2:Y:S01]  /*6f00*/  LDC.64 R2, c[0x4][R3] ;  /* 0x0100000003027b82 */ /* 0x000ea20000000a00 */
[----:B------:R-:W5:Y:S01]  /*6f10*/  LDCU.64 UR4, c[0x4][0x10] ;  /* 0x01000200ff0477ac */ /* 0x000f620008000a00 */
[----:B----4-:R-:W-:Y:S01]  /*6f20*/  MOV R5, UR9 ;  /* 0x0000000900057c02 */ /* 0x010fe20008000f00 */
[----:B------:R-:W-:Y:S01]  /*6f30*/  IMAD.U32 R4, RZ, RZ, UR8 ;  /* 0x00000008ff047e24 */ /* 0x000fe2000f8e00ff */
[----:B-1----:R-:W-:Y:S01]  /*6f40*/  MOV R7, UR7 ;  /* 0x0000000700077c02 */ /* 0x002fe20008000f00 */
[----:B------:R-:W-:Y:S01]  /*6f50*/  IMAD.U32 R6, RZ, RZ, UR6 ;  /* 0x00000006ff067e24 */ /* 0x000fe2000f8e00ff */
[----:B-----5:R-:W-:Y:S01]  /*6f60*/  MOV R11, UR5 ;  /* 0x00000005000b7c02 */ /* 0x020fe20008000f00 */
[----:B------:R-:W-:Y:S02]  /*6f70*/  IMAD.U32 R10, RZ, RZ, UR4 ;  /* 0x00000004ff0a7e24 */ /* 0x000fe4000f8e00ff */
[----:B------:R-:W-:Y:S07]  /*6f80*/  LEPC R20, `(.L_x_117) ;  /* 0x000000001014794e */ /* 0x000fee0000000000 */
[----:B--23--:R-:W-:Y:S05]  /*6f90*/  CALL.ABS.NOINC R2 ;  /* 0x0000000002007343 */ /* 0x00cfea0003c00000 */
.L_x_117:
[----:B------:R-:W-:Y:S01]  /*6fa0*/  LOP3.LUT R20, R48, 0xffffe000, RZ, 0xc0, !PT ;  /* 0xffffe00030147812 */ /* 0x000fe200078ec0ff */
[----:B------:R-:W-:Y:S05]  /*6fb0*/  WARPSYNC.ALL ;  /* 0x0000000000007948 */ /* 0x000fea0003800000 */
[----:B------:R-:W-:Y:S01]  /*6fc0*/  R2UR UR4, R25 ;  /* 0x00000000190472ca */ /* 0x000fe200000e0000 */
[----:B------:R-:W-:Y:S01]  /*6fd0*/  BSSY.RECONVERGENT B0, `(.L_x_118) ;  /* 0x000005c000007945 */ /* 0x000fe20003800200 */
[----:B------:R-:W-:Y:S02]  /*6fe0*/  LOP3.LUT R21, R49, 0xffffe000, RZ, 0xc0, !PT ;  /* 0xffffe00031157812 */ /* 0x000fe400078ec0ff */
[----:B------:R-:W-:Y:S02]  /*6ff0*/  LOP3.LUT R26, R50, 0xffffe000, RZ, 0xc0, !PT ;  /* 0xffffe000321a7812 */ /* 0x000fe400078ec0ff */
[----:B------:R-:W-:Y:S02]  /*7000*/  LOP3.LUT R33, R44, 0xffffe000, RZ, 0xc0, !PT ;  /* 0xffffe0002c217812 */ /* 0x000fe400078ec0ff */
[----:B------:R-:W-:Y:S05]  /*7010*/  ISETP.NE.AND P0, PT, R69, RZ, PT ;  /* 0x000000ff4500720c */ /* 0x000fea0003f05270 */
[----:B------:R-:W3:Y:S02]  /*7020*/  LDTM.x16 R4, tmem[UR4] ;  /* 0x00000004000479ee */ /* 0x000ee40008240000 */
[C---:B---3--:R-:W-:Y:S01]  /*7030*/  FMUL R0, R24.reuse, R4 ;  /* 0x0000000418007220 */ /* 0x048fe20000400000 */
[C---:B------:R-:W-:Y:S01]  /*7040*/  FMUL R2, R24.reuse, R5 ;  /* 0x0000000518027220 */ /* 0x040fe20000400000 */
[C---:B-1----:R-:W-:Y:S01]  /*7050*/  FMUL R3, R24.reuse, R6 ;  /* 0x0000000618037220 */ /* 0x042fe20000400000 */
[----:B------:R-:W-:Y:S01]  /*7060*/  FMUL R7, R24, R7 ;  /* 0x0000000718077220 */ /* 0x000fe20000400000 */
[----:B------:R-:W-:Y:S01]  /*7070*/  FFMA R28, R27, R20, R0 ;  /* 0x000000141b1c7223 */ /* 0x000fe20000000000 */
[----:B------:R-:W-:Y:S01]  /*7080*/  LOP3.LUT R20, R51, 0xffffe000, RZ, 0xc0, !PT ;  /* 0xffffe00033147812 */ /* 0x000fe200078ec0ff */
[C---:B------:R-:W-:Y:S01]  /*7090*/  FFMA R29, R27.reuse, R21, R2 ;  /* 0x000000151b1d7223 */ /* 0x040fe20000000002 */
[----:B------:R-:W-:Y:S01]  /*70a0*/  LOP3.LUT R21, R46, 0xffffe000, RZ, 0xc0, !PT ;  /* 0xffffe0002e157812 */ /* 0x000fe200078ec0ff */
[----:B------:R-:W-:Y:S01]  /*70b0*/  FFMA R30, R27, R26, R3 ;  /* 0x0000001a1b1e7223 */ /* 0x000fe20000000003 */
[----:B------:R-:W-:Y:S01]  /*70c0*/  LOP3.LUT R26, R45, 0xffffe000, RZ, 0xc0, !PT ;  /* 0xffffe0002d1a7812 */ /* 0x000fe200078ec0ff */
[----:B------:R-:W-:Y:S01]  /*70d0*/  FFMA R31, R27, R20, R7 ;  /* 0x000000141b1f7223 */ /* 0x000fe20000000007 */
[----:B------:R-:W-:Y:S01]  /*70e0*/  LOP3.LUT R20, R47, 0xffffe000, RZ, 0xc0, !PT ;  /* 0xffffe0002f147812 */ /* 0x000fe200078ec0ff */
[C---:B------:R-:W-:Y:S01]  /*70f0*/  FMUL R4, R24.reuse, R8 ;  /* 0x0000000818047220 */ /* 0x040fe20000400000 */
[----:B------:R-:W-:Y:S01]  /*7100*/  F2FP.TF32.F32.PACK_B R28, R28 ;  /* 0x0000001cff1c723e */ /* 0x000fe200024050ff */
[C---:B------:R-:W-:Y:S01]  /*7110*/  FMUL R5, R24.reuse, R9 ;  /* 0x0000000918057220 */ /* 0x040fe20000400000 */
[----:B------:R-:W-:Y:S01]  /*7120*/  F2FP.TF32.F32.PACK_B R29, R29 ;  /* 0x0000001dff1d723e */ /* 0x000fe200024050ff */
[C---:B------:R-:W-:Y:S01]  /*7130*/  FMUL R6, R24.reuse, R10 ;  /* 0x0000000a18067220 */ /* 0x040fe20000400000 */
[----:B------:R-:W-:Y:S01]  /*7140*/  FMUL R11, R24, R11 ;  /* 0x0000000b180b7220 */ /* 0x000fe20000400000 */
[----:B------:R-:W-:Y:S01]  /*7150*/  F2FP.TF32.F32.PACK_B R30, R30 ;  /* 0x0000001eff1e723e */ /* 0x000fe200024050ff */
[C---:B------:R-:W-:Y:S01]  /*7160*/  FFMA R4, R27.reuse, R33, R4 ;  /* 0x000000211b047223 */ /* 0x040fe20000000004 */
[----:B------:R-:W-:Y:S01]  /*7170*/  F2FP.TF32.F32.PACK_B R31, R31 ;  /* 0x0000001fff1f723e */ /* 0x000fe200024050ff */
[C---:B------:R-:W-:Y:S01]  /*7180*/  FFMA R5, R27.reuse, R26, R5 ;  /* 0x0000001a1b057223 */ /* 0x040fe20000000005 */
[C---:B------:R-:W-:Y:S01]  /*7190*/  FFMA R6, R27.reuse, R21, R6 ;  /* 0x000000151b067223 */ /* 0x040fe20000000006 */
[----:B------:R-:W-:Y:S01]  /*71a0*/  FFMA R7, R27, R20, R11 ;  /* 0x000000141b077223 */ /* 0x000fe2000000000b */
[----:B------:R-:W-:Y:S01]  /*71b0*/  LOP3.LUT R33, R40, 0xffffe000, RZ, 0xc0, !PT ;  /* 0xffffe00028217812 */ /* 0x000fe200078ec0ff */
[----:B------:R1:W-:Y:S01]  /*71c0*/  STS.128 [R77], R28 ;  /* 0x0000001c4d007388 */ /* 0x0003e20000000c00 */
[----:B------:R-:W-:Y:S01]  /*71d0*/  LOP3.LUT R26, R41, 0xffffe000, RZ, 0xc0, !PT ;  /* 0xffffe000291a7812 */ /* 0x000fe200078ec0ff */
[C---:B------:R-:W-:Y:S01]  /*71e0*/  FMUL R8, R24.reuse, R12 ;  /* 0x0000000c18087220 */ /* 0x040fe20000400000 */
[----:B------:R-:W-:Y:S01]  /*71f0*/  FMUL R9, R24, R13 ;  /* 0x0000000d18097220 */ /* 0x000fe20000400000 */
[----:B------:R-:W-:Y:S01]  /*7200*/  LOP3.LUT R21, R42, 0xffffe000, RZ, 0xc0, !PT ;  /* 0xffffe0002a157812 */ /* 0x000fe200078ec0ff */
[C---:B------:R-:W-:Y:S01]  /*7210*/  FMUL R10, R24.reuse, R14 ;  /* 0x0000000e180a7220 */ /* 0x040fe20000400000 */
[----:B------:R-:W-:Y:S01]  /*7220*/  LOP3.LUT R20, R43, 0xffffe000, RZ, 0xc0, !PT ;  /* 0xffffe0002b147812 */ /* 0x000fe200078ec0ff */
[----:B------:R-:W-:Y:S01]  /*7230*/  FMUL R15, R24, R15 ;  /* 0x0000000f180f7220 */ /* 0x000fe20000400000 */
[----:B------:R-:W-:Y:S01]  /*7240*/  F2FP.TF32.F32.PACK_B R4, R4 ;  /* 0x00000004ff04723e */ /* 0x000fe200024050ff */
[C---:B------:R-:W-:Y:S01]  /*7250*/  FFMA R8, R27.reuse, R33, R8 ;  /* 0x000000211b087223 */ /* 0x040fe20000000008 */
[----:B------:R-:W-:Y:S01]  /*7260*/  F2FP.TF32.F32.PACK_B R5, R5 ;  /* 0x00000005ff05723e */ /* 0x000fe200024050ff */
[C---:B------:R-:W-:Y:S01]  /*7270*/  FFMA R9, R27.reuse, R26, R9 ;  /* 0x0000001a1b097223 */ /* 0x040fe20000000009 */
[----:B------:R-:W-:Y:S01]  /*7280*/  F2FP.TF32.F32.PACK_B R6, R6 ;  /* 0x00000006ff06723e */ /* 0x000fe200024050ff */
[C---:B------:R-:W-:Y:S01]  /*7290*/  FFMA R10, R27.reuse, R21, R10 ;  /* 0x000000151b0a7223 */ /* 0x040fe2000000000a */
[----:B------:R-:W-:Y:S01]  /*72a0*/  F2FP.TF32.F32.PACK_B R7, R7 ;  /* 0x00000007ff07723e */ /* 0x000fe200024050ff */
[----:B------:R-:W-:Y:S01]  /*72b0*/  FFMA R11, R27, R20, R15 ;  /* 0x000000141b0b7223 */ /* 0x000fe2000000000f */
[----:B------:R-:W-:Y:S01]  /*72c0*/  LOP3.LUT R33, R36, 0xffffe000, RZ, 0xc0, !PT ;  /* 0xffffe00024217812 */ /* 0x000fe200078ec0ff */
[C---:B------:R-:W-:Y:S01]  /*72d0*/  FMUL R12, R24.reuse, R16 ;  /* 0x00000010180c7220 */ /* 0x040fe20000400000 */
[----:B------:R-:W-:Y:S01]  /*72e0*/  LOP3.LUT R26, R37, 0xffffe000, RZ, 0xc0, !PT ;  /* 0xffffe000251a7812 */ /* 0x000fe200078ec0ff */
[----:B------:R1:W-:Y:S01]  /*72f0*/  STS.128 [R35+0x10], R4 ;  /* 0x0000100423007388 */ /* 0x0003e20000000c00 */
        /* <DEDUP_REMOVED lines=13> */
[----:B------:R-:W-:Y:S02]  /*73d0*/  F2FP.TF32.F32.PACK_B R12, R12 ;  /* 0x0000000cff0c723e */ /* 0x000fe400024050ff */
[----:B------:R-:W-:Y:S01]  /*73e0*/  F2FP.TF32.F32.PACK_B R13, R13 ;  /* 0x0000000dff0d723e */ /* 0x000fe200024050ff */
[----:B------:R1:W-:Y:S01]  /*73f0*/  STS.128 [R34+0x20], R8 ;  /* 0x0000200822007388 */ /* 0x0003e20000000c00 */
[----:B------:R-:W-:Y:S02]  /*7400*/  F2FP.TF32.F32.PACK_B R14, R14 ;  /* 0x0000000eff0e723e */ /* 0x000fe400024050ff */
[----:B------:R-:W-:Y:S05]  /*7410*/  F2FP.TF32.F32.PACK_B R15, R15 ;  /* 0x0000000fff0f723e */ /* 0x000fea00024050ff */
[----:B------:R1:W-:Y:S01]  /*7420*/  STS.128 [R32+0x10], R12 ;  /* 0x0000100c20007388 */ /* 0x0003e20000000c00 */
[----:B------:R-:W-:Y:S01]  /*7430*/  @!PT LDS RZ, [RZ] ;  /* 0x00000000fffff984 */ /* 0x000fe20000000800 */
[----:B------:R-:W-:Y:S01]  /*7440*/  @!PT LDS RZ, [RZ] ;  /* 0x00000000fffff984 */ /* 0x000fe20000000800 */
[----:B------:R-:W-:Y:S01]  /*7450*/  @!PT LDS RZ, [RZ] ;  /* 0x00000000fffff984 */ /* 0x000fe20000000800 */
[----:B------:R-:W-:Y:S01]  /*7460*/  @!PT LDS RZ, [RZ] ;  /* 0x00000000fffff984 */ /* 0x000fe20000000800 */
[----:B------:R3:W-:Y:S07]  /*7470*/  MEMBAR.ALL.CTA ;  /* 0x0000000000007992 */ /* 0x0007ee0000008000 */
[----:B---3--:R-:W3:Y:S02]  /*7480*/  FENCE.VIEW.ASYNC.S ;  /* 0x00000000000073c6 */ /* 0x008ee40000000000 */
[----:B---3--:R-:W-:Y:S06]  /*7490*/  BAR.SYNC.DEFER_BLOCKING 0x1, 0x80 ;  /* 0x0042000000007b1d */ /* 0x008fec0000010000 */
[----:B------:R-:W-:Y:S05]  /*74a0*/  @P0 BRA `(.L_x_119) ;  /* 0x0000000000380947 */ /* 0x000fea0003800000 */
[----:B------:R-:W3:Y:S01]  /*74b0*/  LDCU.64 UR6, c[0x0][0x348] ;  /* 0x00006900ff0677ac */ /* 0x000ee20008000a00 */
[----:B------:R-:W-:Y:S01]  /*74c0*/  R2UR UR5, R78 ;  /* 0x000000004e0572ca */ /* 0x000fe200000e0000 */
[----:B------:R-:W-:Y:S01]  /*74d0*/  UMOV UR47, UR36 ;  /* 0x00000024002f7c82 */ /* 0x000fe20008000000 */
[----:B------:R-:W-:Y:S01]  /*74e0*/  UIADD3 UR9, UPT, UPT, UR45, 0x20, URZ ;  /* 0x000000202d097890 */ /* 0x000fe2000fffe0ff */
[----:B------:R-:W-:Y:S01]  /*74f0*/  UMOV UR10, UR46 ;  /* 0x0000002e000a7c82 */ /* 0x000fe20008000000 */
[----:B------:R-:W-:Y:S09]  /*7500*/  UMOV UR11, UR36 ;  /* 0x00000024000b7c82 */ /* 0x000ff20008000000 */
[----:B------:R-:W-:Y:S02]  /*7510*/  UIADD3 UR5, UPT, UPT, UR49, UR5, URZ ;  /* 0x0000000531057290 */ /* 0x000fe4000fffe0ff */
[----:B---3--:R-:W-:Y:S02]  /*7520*/  UIADD3 UR4, UP0, UPT, UR6, 0x680, URZ ;  /* 0x0000068006047890 */ /* 0x008fe4000ff1e0ff */
[----:B------:R-:W-:Y:S02]  /*7530*/  UIADD3 UR44, UPT, UPT, UR5, 0x200, URZ ;  /* 0x00000200052c7890 */ /* 0x000fe4000fffe0ff */
[----:B------:R-:W-:Y:S02]  /*7540*/  UIADD3 UR8, UPT, UPT, UR5, 0x1200, URZ ;  /* 0x0000120005087890 */ /* 0x000fe4000fffe0ff */
[----:B------:R-:W-:Y:S09]  /*7550*/  UIADD3.X UR5, UPT, UPT, URZ, UR7, URZ, UP0, !UPT ;  /* 0x00000007ff057290 */ /* 0x000ff200087fe4ff */
[----:B------:R3:W-:Y:S01]  /*7560*/  UTMASTG.3D [UR44], [UR4] ;  /* 0x0000002c040073b5 */ /* 0x0007e20008010000 */
[----:B------:R3:W-:Y:S02]  /*7570*/  UTMASTG.3D [UR8], [UR4] ;  /* 0x00000008040073b5 */ /* 0x0007e40008010000 */
[----:B---3--:R0:W-:Y:S02]  /*7580*/  UTMACMDFLUSH ;  /* 0x00000000000079b7 */ /* 0x0081e40000000000 */
.L_x_119:
[----:B------:R-:W-:Y:S05]  /*7590*/  BSYNC.RECONVERGENT B0 ;  /* 0x0000000000007941 */ /* 0x000fea0003800200 */
.L_x_118:
[----:B------:R-:W-:Y:S01]  /*75a0*/  UIADD3 UR44, UPT, UPT, UR48, 0x1, URZ ;  /* 0x00000001302c7890 */ /* 0x000fe2000fffe0ff */
[----:B------:R-:W-:Y:S03]  /*75b0*/  BSSY.RECONVERGENT B0, `(.L_x_120) ;  /* 0x0000005000007945 */ /* 0x000fe60003800200 */
[----:B------:R-:W-:Y:S04]  /*75c0*/  UISETP.NE.AND UP0, UPT, UR44, 0x3, UPT ;  /* 0x000000032c00788c */ /* 0x000fe8000bf05270 */
[----:B------:R-:W-:Y:S01]  /*75d0*/  USEL UR47, UR44, URZ, UP0 ;  /* 0x000000ff2c2f7287 */ /* 0x000fe20008000000 */
[----:B------:R-:W-:Y:S11]  /*75e0*/  @P0 BRA `(.L_x_121) ;  /* 0x0000000000040947 */ /* 0x000ff60003800000 */
[----:B------:R-:W-:Y:S04]  /*75f0*/  DEPBAR.LE SB0, 0x1 ;  /* 0x000080400000791a */ /* 0x000fe80000000000 */
.L_x_121:
[----:B------:R-:W-:Y:S05]  /*7600*/  BSYNC.RECONVERGENT B0 ;  /* 0x0000000000007941 */ /* 0x000fea0003800200 */
.L_x_120:
[----:B------:R-:W-:Y:S01]  /*7610*/  BAR.SYNC.DEFER_BLOCKING 0x1, 0x80 ;  /* 0x0042000000007b1d */ /* 0x000fe20000010000 */
[----:B------:R-:W-:Y:S01]  /*7620*/  ISETP.NE.AND P1, PT, R73, RZ, PT ;  /* 0x000000ff4900720c */ /* 0x000fe20003f25270 */
[----:B------:R-:W-:Y:S01]  /*7630*/  UISETP.NE.AND UP0, UPT, UR51, URZ, UPT ;  /* 0x000000ff3300728c */ /* 0x000fe2000bf05270 */
[----:B------:R-:W-:Y:S11]  /*7640*/  LEA R2, R79, UR49, 0x3 ;  /* 0x000000314f027c11 */ /* 0x000ff6000f8e18ff */
[----:B------:R-:W-:Y:S01]  /*7650*/  @P1 SHF.L.U32 R3, R81, 0x1f, RZ ;  /* 0x0000001f51031819 */ /* 0x000fe200000006ff */
[----:B------:R-:W-:Y:S06]  /*7660*/  BRA.U !UP0, `(.L_x_122) ;  /* 0x0000000108247547 */ /* 0x000fec000b800000 */
[----:B-1----:R-:W-:Y:S01]  /*7670*/  IMAD.U32 R5, RZ, RZ, UR50 ;  /* 0x00000032ff057e24 */ /* 0x002fe2000f8e00ff */
[----:B------:R-:W-:Y:S01]  /*7680*/  MOV R0, UR53 ;  /* 0x0000003500007c02 */ /* 0x000fe20008000f00 */
[----:B------:R-:W-:Y:S03]  /*7690*/  UIADD3 UR4, UPT, UPT, UR50, 0x1, URZ ;  /* 0x0000000132047890 */ /* 0x000fe6000fffe0ff */
[----:B------:R-:W-:Y:S01]  /*76a0*/  @P1 LEA R5, R5, UR49, 0x3 ;  /* 0x0000003105051c11 */ /* 0x000fe2000f8e18ff */
[----:B------:R-:W-:Y:S04]  /*76b0*/  UISETP.NE.AND UP0, UPT, UR4, 0x3, UPT ;  /* 0x000000030400788c */ /* 0x000fe8000bf05270 */
[----:B------:R-:W-:Y:S01]  /*76c0*/  @P1 VIADD R5, R5, 0x98 ;  /* 0x0000009805051836 */ /* 0x000fe20000000000 */
[----:B------:R-:W-:Y:S04]  /*76d0*/  USEL UR50, UR4, URZ, UP0 ;  /* 0x000000ff04327287 */ /* 0x000fe80008000000 */
[----:B------:R-:W-:Y:S04]  /*76e0*/  @P1 PRMT R0, R0, 0x654, R5 ;  /* 0x0000065400001816 */ /* 0x000fe80000000005 */
[----:B------:R3:W-:Y:S04]  /*76f0*/  @P1 SYNCS.ARRIVE.TRANS64.RED.A1T0 RZ, [R0+URZ], RZ ;  /* 0x000000ff00ff19a7 */ /* 0x0007e800081004ff */
.L_x_122:
[----:B------:R-:W4:Y:S01]  /*7700*/  @P1 SYNCS.PHASECHK.TRANS64.TRYWAIT P0, [R2+URZ+0x80], R3 ;  /* 0x00008003020015a7 */ /* 0x000f2200080011ff */
[----:B------:R-:W-:Y:S01]  /*7710*/  BSSY B1, `(.L_x_123) ;  /* 0x0000015000017945 */ /* 0x000fe20003800000 */
[----:B----4-:R-:W-:Y:S03]  /*7720*/  @P1 SEL R80, RZ, 0x1, !P0 ;  /* 0x00000001ff501807 */ /* 0x010fe60004000000 */
[----:B------:R-:W-:Y:S05]  /*7730*/  @!P1 BRA `(.L_x_124) ;  /* 0x0000000000489947 */ /* 0x000fea0003800000 */
[----:B------:R-:W-:Y:S01]  /*7740*/  ISETP.NE.AND P1, PT, R82, RZ, PT ;  /* 0x000000ff5200720c */ /* 0x000fe20003f25270 */
[----:B------:R-:W-:Y:S01]  /*7750*/  BSSY B0, `(.L_x_125) ;  /* 0x000000a000007945 */ /* 0x000fe20003800000 */
[----:B------:R-:W-:Y:S11]  /*7760*/  ISETP.NE.AND P0, PT, R80, RZ, PT ;  /* 0x000000ff5000720c */ /* 0x000ff60003f05270 */
[----:B------:R-:W-:Y:S04]  /*7770*/  @P1 IMAD R79, R79, 0x2000, R68 ;  /* 0x000020004f4f1824 */ /* 0x000fe800078e0244 */
[----:B-1----:R-:W-:Y:S01]  /*7780*/  @P1 IMAD.IADD R4, R76, 0x1, R79 ;  /* 0x000000014c041824 */ /* 0x002fe200078e024f */
[----:B------:R-:W-:Y:S03]  /*7790*/  @P1 IADD3 R3, PT, PT, R75, R79, RZ ;  /* 0x0000004f4b031210 */ /* 0x000fe60007ffe0ff */
[----:B---3--:R-:W-:Y:S01]  /*77a0*/  @P1 IMAD.IADD R0, R67, 0x1, R4 ;  /* 0x0000000143001824 */ /* 0x008fe200078e0204 */
[----:B------:R-:W-:Y:S06]  /*77b0*/  @P0 BRA `(.L_x_126) ;  /* 0x00000000000c0947 */ /* 0x000fec0003800000 */
[----:B------:R-:W-:Y:S04]  /*77c0*/  SHF.L.U32 R81, R81, 0x1f, RZ ;  /* 0x0000001f51517819 */ /* 0x000fe800000006ff */
[----:B------:R-:W1:Y:S02]  /*77d0*/  SYNCS.PHASECHK.TRANS64.TRYWAIT P0, [R2+URZ+0x80], R81 ;  /* 0x00008051020075a7 */ /* 0x000e6400080011ff */
[----:B-1----:R-:W-:Y:S05]  /*77e0*/  @!P0 BRA `(.L_x_127) ;  /* 0x0000001800408947 */ /* 0x002fea0003800000 */
.L_x_126:
[----:B------:R-:W-:Y:S05]  /*77f0*/  BSYNC B0 ;  /* 0x0000000000007941 */ /* 0x000fea0003800000 */
.L_x_125:
[----:B------:R-:W-:Y:S11]  /*7800*/  ISETP.NE.AND P0, PT, R82, RZ, PT ;  /* 0x000000ff5200720c */ /* 0x000ff60003f05270 */
[----:B------:R-:W-:Y:S02]  /*7810*/  @!UPT UIADD3 URZ, UPT, UPT, URZ, URZ, URZ ;  /* 0x000000fffffff290 */ /* 0x000fe4000fffe0ff */
[----:B------:R4:W3:Y:S04]  /*7820*/  @P0 LDS.128 R48, [R79] ;  /* 0x000000004f300984 */ /* 0x0008e80000000c00 */
[----:B------:R4:W1:Y:S04]  /*7830*/  @P0 LDS.128 R40, [R3+0x20] ;  /* 0x0000200003280984 */ /* 0x0008680000000c00 */
[----:B------:R4:W1:Y:S04]  /*7840*/  @P0 LDS.128 R44, [R4+0x10] ;  /* 0x00001000042c0984 */ /* 0x0008680000000c00 */
[----:B------:R4:W1:Y:S02]  /*7850*/  @P0 LDS.128 R36, [R0+0x10] ;  /* 0x0000100000240984 */ /* 0x0008640000000c00 */
.L_x_124:
[----:B------:R-:W-:Y:S05]  /*7860*/  BSYNC B1 ;  /* 0x0000000000017941 */ /* 0x000fea0003800000 */
.L_x_123:
[----:B---34-:R-:W-:Y:S05]  /*7870*/  VIADD R0, R25, 0x10 ;  /* 0x0000001019007836 */ /* 0x018fea0000000000 */
[----:B------:R-:W-:Y:S04]  /*7880*/  SHF.R.U32.HI R0, RZ, 0x15, R0 ;  /* 0x00000015ff007819 */ /* 0x000fe80000011600 */
[----:B------:R-:W-:Y:S11]  /*7890*/  LOP3.LUT P0, RZ, R0, 0x3, R57, 0x48, !PT ;  /* 0x0000000300ff7812 */ /* 0x000ff60007804839 */
[----:B------:R-:W-:Y:S02]  /*78a0*/  @!UPT UIADD3 URZ, UPT, UPT, URZ, URZ, URZ ;  /* 0x000000fffffff290 */ /* 0x000fe4000fffe0ff */
[----:B------:R-:W-:Y:S05]  /*78b0*/  @!P0 BRA `(.L_x_128) ;  /* 0x0000000000408947 */ /* 0x000fea0003800000 */
[----:B------:R-:W3:Y:S01]  /*78c0*/  LDCU.64 UR8, c[0x4][0x70] ;  /* 0x01000e00ff0877ac */ /* 0x000ee20008000a00 */
[----:B------:R-:W-:Y:S01]  /*78d0*/  MOV R3, 0x0 ;  /* 0x0000000000037802 */ /* 0x000fe20000000f00 */
[----:B-1----:R-:W-:Y:S02]  /*78e0*/  HFMA2 R12, -RZ, RZ, 0, 5.9604644775390625e-08 ;  /* 0x00000001ff0c7431 */ /* 0x002fe400000001ff */
[----:B------:R-:W-:Y:S02]  /*78f0*/  IMAD.MOV.U32 R8, RZ, RZ, 0x192 ;  /* 0x00000192ff087424 */ /* 0x000fe400078e00ff */
[----:B------:R-:W-:Y:S01]  /*7900*/  IMAD.MOV.U32 R13, RZ, RZ, RZ ;  /* 0x000000ffff0d7224 */ /* 0x000fe200078e00ff */
[----:B------:R-:W1:Y:S01]  /*7910*/  LDCU.64 UR6, c[0x4][0x78] ;  /* 0x01000f00ff0677ac */ /* 0x000e620008000a00 */
[----:B------:R-:W4:Y:S01]  /*7920*/  LDC.64 R2, c[0x4][R3] ;  /* 0x0100000003027b82 */ /* 0x000f220000000a00 */
[----:B------:R-:W5:Y:S01]  /*7930*/  LDCU.64 UR4, c[0x4][0x10] ;  /* 0x01000200ff0477ac */ /* 0x000f620008000a00 */
[----:B---3--:R-:W-:Y:S01]  /*7940*/  MOV R5, UR9 ;  /* 0x0000000900057c02 */ /* 0x008fe20008000f00 */
[----:B------:R-:W-:Y:S01]  /*7950*/  IMAD.U32 R4, RZ, RZ, UR8 ;  /* 0x00000008ff047e24 */ /* 0x000fe2000f8e00ff */
[----:B-1----:R-:W-:Y:S01]  /*7960*/  MOV R7, UR7 ;  /* 0x0000000700077c02 */ /* 0x002fe20008000f00 */
[----:B------:R-:W-:Y:S01]  /*7970*/  IMAD.U32 R6, RZ, RZ, UR6 ;  /* 0x00000006ff067e24 */ /* 0x000fe2000f8e00ff */
[----:B-----5:R-:W-:Y:S01]  /*7980*/  MOV R11, UR5 ;  /* 0x00000005000b7c02 */ /* 0x020fe20008000f00 */
[----:B------:R-:W-:Y:S02]  /*7990*/  IMAD.U32 R10, RZ, RZ, UR4 ;  /* 0x00000004ff0a7e24 */ /* 0x000fe4000f8e00ff */
[----:B------:R-:W-:Y:S07]  /*79a0*/  LEPC R20, `(.L_x_128) ;  /* 0x000000001014794e */ /* 0x000fee0000000000 */
[----:B--2-4-:R-:W-:Y:S05]  /*79b0*/  CALL.ABS.NOINC R2 ;  /* 0x0000000002007343 */ /* 0x014fea0003c00000 */
.L_x_128:
[----:B------:R-:W-:Y:S01]  /*79c0*/  ISETP.NE.AND P0, PT, R69, RZ, PT ;  /* 0x000000ff4500720c */ /* 0x000fe20003f05270 */
[----:B------:R-:W-:Y:S05]  /*79d0*/  WARPSYNC.ALL ;  /* 0x0000000000007948 */ /* 0x000fea0003800000 */
[----:B------:R-:W-:Y:S01]  /*79e0*/  R2UR UR4, R25 ;  /* 0x00000000190472ca */ /* 0x000fe200000e0000 */
[----:B------:R-:W-:Y:S01]  /*79f0*/  USHF.L.U32 UR6, UR47, 0xd, URZ ;  /* 0x0000000d2f067899 */ /* 0x000fe200080006ff */
[----:B------:R-:W-:Y:S01]  /*7a00*/  LOP3.LUT R0, R48, 0xffffe000, RZ, 0xc0, !PT ;  /* 0xffffe00030007812 */ /* 0x000fe200078ec0ff */
[----:B------:R-:W-:Y:S01]  /*7a10*/  BSSY.RECONVERGENT B0, `(.L_x_129) ;  /* 0x0000064000007945 */ /* 0x000fe20003800200 */
[----:B-1----:R-:W-:Y:S02]  /*7a20*/  LOP3.LUT R2, R49, 0xffffe000, RZ, 0xc0, !PT ;  /* 0xffffe00031027812 */ /* 0x002fe400078ec0ff */
[----:B------:R-:W-:Y:S01]  /*7a30*/  LOP3.LUT R3, R50, 0xffffe000, RZ, 0xc0, !PT ;  /* 0xffffe00032037812 */ /* 0x000fe200078ec0ff */
[----:B--2---:R-:W-:Y:S01]  /*7a40*/  VIADD R77, R68, UR6 ;  /* 0x00000006444d7c36 */ /* 0x004fe20008000000 */
[----:B------:R-:W-:Y:S02]  /*7a50*/  LOP3.LUT R20, R51, 0xffffe000, RZ, 0xc0, !PT ;  /* 0xffffe00033147812 */ /* 0x000fe400078ec0ff */
[----:B------:R-:W-:Y:S01]  /*7a60*/  LOP3.LUT R21, R44, 0xffffe000, RZ, 0xc0, !PT ;  /* 0xffffe0002c157812 */ /* 0x000fe200078ec0ff */
[----:B------:R-:W-:Y:S01]  /*7a70*/  IMAD.IADD R75, R75, 0x1, R77 ;  /* 0x000000014b4b7824 */ /* 0x000fe200078e024d */
[----:B------:R-:W-:Y:S01]  /*7a80*/  LOP3.LUT R26, R45, 0xffffe000, RZ, 0xc0, !PT ;  /* 0xffffe0002d1a7812 */ /* 0x000fe200078ec0ff */
[----:B------:R-:W1:Y:S01]  /*7a90*/  LDTM.x16 R4, tmem[UR4+0x10] ;  /* 0x00001004000479ee */ /* 0x000e620008240000 */
[----:B------:R-:W-:Y:S01]  /*7aa0*/  LOP3.LUT R29, R46, 0xffffe000, RZ, 0xc0, !PT ;  /* 0xffffe0002e1d7812 */ /* 0x000fe200078ec0ff */
[----:B------:R-:W-:Y:S01]  /*7ab0*/  NOP ;  /* 0x0000000000007918 */ /* 0x000fe20000000000 */
[----:B------:R-:W-:Y:S02]  /*7ac0*/  IADD3 R74, PT, PT, R74, 0x100, RZ ;  /* 0x000001004a4a7810 */ /* 0x000fe40007ffe0ff */
[----:B------:R-:W-:Y:S02]  /*7ad0*/  LOP3.LUT R28, R47, 0xffffe000, RZ, 0xc0, !PT ;  /* 0xffffe0002f1c7812 */ /* 0x000fe400078ec0ff */
[----:B------:R-:W-:Y:S02]  /*7ae0*/  IADD3 R76, PT, PT, R76, R77, RZ ;  /* 0x0000004d4c4c7210 */ /* 0x000fe40007ffe0ff */
[----:B------:R-:W-:Y:S02]  /*7af0*/  LOP3.LUT R77, R74, 0xfefffff8, RZ, 0xc0, !PT ;  /* 0xfefffff84a4d7812 */ /* 0x000fe400078ec0ff */
[----:B------:R-:W-:Y:S01]  /*7b00*/  LOP3.LUT R31, R40, 0xffffe000, RZ, 0xc0, !PT ;  /* 0xffffe000281f7812 */ /* 0x000fe200078ec0ff */
[----:B------:R-:W-:Y:S01]  /*7b10*/  IMAD.IADD R74, R67, 0x1, R76 ;  /* 0x00000001434a7824 */ /* 0x000fe200078e024c */
[----:B------:R-:W-:Y:S01]  /*7b20*/  LOP3.LUT R30, R41, 0xffffe000, RZ, 0xc0, !PT ;  /* 0xffffe000291e7812 */ /* 0x000fe200078ec0ff */
[----:B-1----:R1:W-:Y:S01]  /*7b30*/  SYNCS.ARRIVE.TRANS64.RED.A1T0 RZ, [R77+URZ], RZ ;  /* 0x000000ff4dff79a7 */ /* 0x0023e200081004ff */
[----:B------:R-:W-:Y:S02]  /*7b40*/  LOP3.LUT R33, R42, 0xffffe000, RZ, 0xc0, !PT ;  /* 0xffffe0002a217812 */ /* 0x000fe400078ec0ff */
[----:B------:R-:W-:Y:S02]  /*7b50*/  LOP3.LUT R32, R43, 0xffffe000, RZ, 0xc0, !PT ;  /* 0xffffe0002b207812 */ /* 0x000fe400078ec0ff */
[----:B------:R-:W-:Y:S02]  /*7b60*/  LOP3.LUT R35, R36, 0xffffe000, RZ, 0xc0, !PT ;  /* 0xffffe00024237812 */ /* 0x000fe400078ec0ff */
[----:B------:R-:W-:Y:S02]  /*7b70*/  LOP3.LUT R34, R37, 0xffffe000, RZ, 0xc0, !PT ;  /* 0xffffe00025227812 */ /* 0x000fe400078ec0ff */
[----:B------:R-:W-:Y:S01]  /*7b80*/  LOP3.LUT R37, R38, 0xffffe000, RZ, 0xc0, !PT ;  /* 0xffffe00026257812 */ /* 0x000fe200078ec0ff */
[C---:B------:R-:W-:Y:S01]  /*7b90*/  FMUL R4, R24.reuse, R4 ;  /* 0x0000000418047220 */ /* 0x040fe20000400000 */
[C---:B------:R-:W-:Y:S01]  /*7ba0*/  FMUL R5, R24.reuse, R5 ;  /* 0x0000000518057220 */ /* 0x040fe20000400000 */
[C---:B------:R-:W-:Y:S01]  /*7bb0*/  FMUL R6, R24.reuse, R6 ;  /* 0x0000000618067220 */ /* 0x040fe20000400000 */
[C---:B------:R-:W-:Y:S01]  /*7bc0*/  FMUL R7, R24.reuse, R7 ;  /* 0x0000000718077220 */ /* 0x040fe20000400000 */
[C---:B------:R-:W-:Y:S01]  /*7bd0*/  FFMA R4, R27.reuse, R0, R4 ;  /* 0x000000001b047223 */ /* 0x040fe20000000004 */
[C---:B------:R-:W-:Y:S01]  /*7be0*/  FFMA R5, R27.reuse, R2, R5 ;  /* 0x000000021b057223 */ /* 0x040fe20000000005 */
[C---:B------:R-:W-:Y:S01]  /*7bf0*/  FFMA R6, R27.reuse, R3, R6 ;  /* 0x000000031b067223 */ /* 0x040fe20000000006 */
[C---:B------:R-:W-:Y:S01]  /*7c00*/  FFMA R7, R27.reuse, R20, R7 ;  /* 0x000000141b077223 */ /* 0x040fe20000000007 */
[C---:B------:R-:W-:Y:S01]  /*7c10*/  FMUL R8, R24.reuse, R8 ;  /* 0x0000000818087220 */ /* 0x040fe20000400000 */
[C---:B------:R-:W-:Y:S01]  /*7c20*/  FMUL R9, R24.reuse, R9 ;  /* 0x0000000918097220 */ /* 0x040fe20000400000 */
[C---:B------:R-:W-:Y:S01]  /*7c30*/  FMUL R10, R24.reuse, R10 ;  /* 0x0000000a180a7220 */ /* 0x040fe20000400000 */
[C---:B------:R-:W-:Y:S01]  /*7c40*/  FMUL R11, R24.reuse, R11 ;  /* 0x0000000b180b7220 */ /* 0x040fe20000400000 */
[----:B------:R-:W-:Y:S01]  /*7c50*/  F2FP.TF32.F32.PACK_B R4, R4 ;  /* 0x00000004ff04723e */ /* 0x000fe200024050ff */
[C---:B------:R-:W-:Y:S01]  /*7c60*/  FFMA R8, R27.reuse, R21, R8 ;  /* 0x000000151b087223 */ /* 0x040fe20000000008 */
[----:B------:R-:W-:Y:S01]  /*7c70*/  F2FP.TF32.F32.PACK_B R5, R5 ;  /* 0x00000005ff05723e */ /* 0x000fe200024050ff */
[C---:B------:R-:W-:Y:S01]  /*7c80*/  FFMA R9, R27.reuse, R26, R9 ;  /* 0x0000001a1b097223 */ /* 0x040fe20000000009 */
[----:B------:R-:W-:Y:S01]  /*7c90*/  F2FP.TF32.F32.PACK_B R6, R6 ;  /* 0x00000006ff06723e */ /* 0x000fe200024050ff */
[C---:B------:R-:W-:Y:S01]  /*7ca0*/  FFMA R10, R27.reuse, R29, R10 ;  /* 0x0000001d1b0a7223 */ /* 0x040fe2000000000a */
[----:B------:R-:W-:Y:S01]  /*7cb0*/  F2FP.TF32.F32.PACK_B R7, R7 ;  /* 0x00000007ff07723e */ /* 0x000fe200024050ff */
[C---:B------:R-:W-:Y:S01]  /*7cc0*/  FFMA R11, R27.reuse, R28, R11 ;  /* 0x0000001c1b0b7223 */ /* 0x040fe2000000000b */
[C---:B------:R-:W-:Y:S01]  /*7cd0*/  FMUL R12, R24.reuse, R12 ;  /* 0x0000000c180c7220 */ /* 0x040fe20000400000 */
[----:B------:R-:W-:Y:S01]  /*7ce0*/  F2FP.TF32.F32.PACK_B R8, R8 ;  /* 0x00000008ff08723e */ /* 0x000fe200024050ff */
[C---:B------:R-:W-:Y:S01]  /*7cf0*/  FMUL R13, R24.reuse, R13 ;  /* 0x0000000d180d7220 */ /* 0x040fe20000400000 */
[----:B------:R1:W-:Y:S01]  /*7d00*/  STS.128 [R68+UR6], R4 ;  /* 0x0000000444007988 */ /* 0x0003e20008000c06 */
        /* <DEDUP_REMOVED lines=8> */
[----:B------:R-:W-:Y:S01]  /*7d90*/  FFMA R15, R27, R32, R15 ;  /* 0x000000201b0f7223 */ /* 0x000fe2000000000f */
[C---:B------:R-:W-:Y:S01]  /*7da0*/  FMUL R16, R24.reuse, R16 ;  /* 0x0000001018107220 */ /* 0x040fe20000400000 */
[----:B------:R-:W-:Y:S01]  /*7db0*/  F2FP.TF32.F32.PACK_B R12, R12 ;  /* 0x0000000cff0c723e */ /* 0x000fe200024050ff */
[----:B------:R1:W-:Y:S01]  /*7dc0*/  STS.128 [R76+0x10], R8 ;  /* 0x000010084c007388 */ /* 0x0003e20000000c00 */
[C---:B------:R-:W-:Y:S01]  /*7dd0*/  FMUL R17, R24.reuse, R17 ;  /* 0x0000001118117220 */ /* 0x040fe20000400000 */
[----:B------:R-:W-:Y:S01]  /*7de0*/  LOP3.LUT R36, R39, 0xffffe000, RZ, 0xc0, !PT ;  /* 0xffffe00027247812 */ /* 0x000fe200078ec0ff */
[C---:B------:R-:W-:Y:S01]  /*7df0*/  FMUL R18, R24.reuse, R18 ;  /* 0x0000001218127220 */ /* 0x040fe20000400000 */
[----:B------:R-:W-:Y:S01]  /*7e00*/  FMUL R19, R24, R19 ;  /* 0x0000001318137220 */ /* 0x000fe20000400000 */
[----:B------:R-:W-:Y:S01]  /*7e10*/  F2FP.TF32.F32.PACK_B R13, R13 ;  /* 0x0000000dff0d723e */ /* 0x000fe200024050ff */
[C---:B------:R-:W-:Y:S01]  /*7e20*/  FFMA R16, R27.reuse, R35, R16 ;  /* 0x000000231b107223 */ /* 0x040fe20000000010 */
[----:B------:R-:W-:Y:S01]  /*7e30*/  F2FP.TF32.F32.PACK_B R14, R14 ;  /* 0x0000000eff0e723e */ /* 0x000fe200024050ff */
[C---:B------:R-:W-:Y:S01]  /*7e40*/  FFMA R17, R27.reuse, R34, R17 ;  /* 0x000000221b117223 */ /* 0x040fe20000000011 */
[----:B------:R-:W-:Y:S01]  /*7e50*/  F2FP.TF32.F32.PACK_B R15, R15 ;  /* 0x0000000fff0f723e */ /* 0x000fe200024050ff */
[C---:B------:R-:W-:Y:S01]  /*7e60*/  FFMA R18, R27.reuse, R37, R18 ;  /* 0x000000251b127223 */ /* 0x040fe20000000012 */
[----:B------:R-:W-:Y:S01]  /*7e70*/  FFMA R19, R27, R36, R19 ;  /* 0x000000241b137223 */ /* 0x000fe20000000013 */
[----:B------:R-:W-:Y:S02]  /*7e80*/  F2FP.TF32.F32.PACK_B R16, R16 ;  /* 0x00000010ff10723e */ /* 0x000fe400024050ff */
[----:B------:R1:W-:Y:S01]  /*7e90*/  STS.128 [R75+0x20], R12 ;  /* 0x0000200c4b007388 */ /* 0x0003e20000000c00 */
[----:B------:R-:W-:Y:S02]  /*7ea0*/  F2FP.TF32.F32.PACK_B R17, R17 ;  /* 0x00000011ff11723e */ /* 0x000fe400024050ff */
        /* <DEDUP_REMOVED lines=8> */
[----:B--2---:R-:W2:Y:S02]  /*7f30*/  FENCE.VIEW.ASYNC.S ;  /* 0x00000000000073c6 */ /* 0x004ea40000000000 */
[----:B--2---:R-:W-:Y:S06]  /*7f40*/  BAR.SYNC.DEFER_BLOCKING 0x1, 0x80 ;  /* 0x0042000000007b1d */ /* 0x004fec0000010000 */
[----:B------:R-:W-:Y:S05]  /*7f50*/  @P0 BRA `(.L_x_130) ;  /* 0x00000000003c0947 */ /* 0x000fea0003800000 */
[----:B------:R-:W2:Y:S01]  /*7f60*/  LDCU.64 UR10, c[0x0][0x348] ;  /* 0x00006900ff0a77ac */ /* 0x000ea20008000a00 */
[----:B------:R-:W-:Y:S02]  /*7f70*/  UIADD3 UR5, UPT, UPT, UR49, UR6, URZ ;  /* 0x0000000631057290 */ /* 0x000fe4000fffe0ff */
[----:B------:R-:W-:Y:S02]  /*7f80*/  UIADD3 UR13, UPT, UPT, UR45, 0x10, URZ ;  /* 0x000000102d0d7890 */ /* 0x000fe4000fffe0ff */
[----:B------:R-:W-:Y:S02]  /*7f90*/  UIADD3 UR12, UPT, UPT, UR5, 0x200, URZ ;  /* 0x00000200050c7890 */ /* 0x000fe4000fffe0ff */
[----:B------:R-:W-:Y:S01]  /*7fa0*/  UIADD3 UR8, UPT, UPT, UR5, 0x1200, URZ ;  /* 0x0000120005087890 */ /* 0x000fe2000fffe0ff */
[----:B------:R-:W-:Y:S01]  /*7fb0*/  UMOV UR14, UR46 ;  /* 0x0000002e000e7c82 */ /* 0x000fe20008000000 */
[----:B------:R-:W-:Y:S01]  /*7fc0*/  UMOV UR15, UR36 ;  /* 0x00000024000f7c82 */ /* 0x000fe20008000000 */
[----:B------:R-:W-:Y:S02]  /*7fd0*/  UIADD3 UR9, UPT, UPT, UR45, 0x30, URZ ;  /* 0x000000302d097890 */ /* 0x000fe4000fffe0ff */
[----:B--2---:R-:W-:Y:S03]  /*7fe0*/  UIADD3 UR4, UP0, UPT, UR10, 0x680, URZ ;  /* 0x000006800a047890 */ /* 0x004fe6000ff1e0ff */
[----:B------:R-:W-:Y:S01]  /*7ff0*/  UMOV UR10, UR46 ;  /* 0x0000002e000a7c82 */ /* 0x000fe20008000000 */
[----:B------:R-:W-:Y:S03]  /*8000*/  UIADD3.X UR5, UPT, UPT, URZ, UR11, URZ, UP0, !UPT ;  /* 0x0000000bff057290 */ /* 0x000fe600087fe4ff */
[----:B------:R-:W-:Y:S06]  /*8010*/  UMOV UR11, UR36 ;  /* 0x00000024000b7c82 */ /* 0x000fec0008000000 */
[----:B------:R2:W-:Y:S01]  /*8020*/  UTMASTG.3D [UR12], [UR4] ;  /* 0x0000000c040073b5 */ /* 0x0005e20008010000 */
[----:B------:R2:W-:Y:S02]  /*8030*/  UTMASTG.3D [UR8], [UR4] ;  /* 0x00000008040073b5 */ /* 0x0005e40008010000 */
[----:B--2---:R0:W-:Y:S02]  /*8040*/  UTMACMDFLUSH ;  /* 0x00000000000079b7 */ /* 0x0041e40000000000 */
.L_x_130:
[----:B------:R-:W-:Y:S05]  /*8050*/  BSYNC.RECONVERGENT B0 ;  /* 0x0000000000007941 */ /* 0x000fea0003800200 */
.L_x_129:
[----:B------:R-:W-:Y:S01]  /*8060*/  UIADD3 UR4, UPT, UPT, UR47, 0x1, URZ ;  /* 0x000000012f047890 */ /* 0x000fe2000fffe0ff */
[----:B------:R-:W-:Y:S03]  /*8070*/  BSSY.RECONVERGENT B0, `(.L_x_131) ;  /* 0x0000008000007945 */ /* 0x000fe60003800200 */
[----:B------:R-:W-:Y:S04]  /*8080*/  UISETP.NE.AND UP0, UPT, UR4, 0x3, UPT ;  /* 0x000000030400788c */ /* 0x000fe8000bf05270 */
[----:B------:R-:W-:Y:S02]  /*8090*/  UISETP.EQ.XOR UP1, UPT, UR44, 0x3, !UP0 ;  /* 0x000000032c00788c */ /* 0x000fe4000c722a70 */
[----:B------:R-:W-:Y:S02]  /*80a0*/  USEL UR48, UR4, URZ, UP0 ;  /* 0x000000ff04307287 */ /* 0x000fe40008000000 */
[----:B------:R-:W-:Y:S04]  /*80b0*/  USEL UR5, URZ, 0x1, !UP1 ;  /* 0x00000001ff057887 */ /* 0x000fe8000c800000 */
[----:B------:R-:W-:Y:S01]  /*80c0*/  ULOP3.LUT UR52, UR52, UR5, URZ, 0x3c, !UPT ;  /* 0x0000000534347292 */ /* 0x000fe2000f8e3cff */
[----:B------:R-:W-:Y:S11]  /*80d0*/  @P0 BRA `(.L_x_132) ;  /* 0x0000000000040947 */ /* 0x000ff60003800000 */
[----:B------:R-:W-:Y:S04]  /*80e0*/  DEPBAR.LE SB0, 0x1 ;  /* 0x000080400000791a */ /* 0x000fe80000000000 */
.L_x_132:
[----:B------:R-:W-:Y:S05]  /*80f0*/  BSYNC.RECONVERGENT B0 ;  /* 0x0000000000007941 */ /* 0x000fea0003800200 */
.L_x_131:
[----:B------:R-:W-:Y:S01]  /*8100*/  BAR.SYNC.DEFER_BLOCKING 0x1, 0x80 ;  /* 0x0042000000007b1d */ /* 0x000fe20000010000 */
[----:B------:R-:W-:Y:S01]  /*8110*/  UISETP.NE.AND UP0, UPT, UR51, -0x2, UPT ;  /* 0xfffffffe3300788c */ /* 0x000fe2000bf05270 */
[----:B------:R-:W-:Y:S08]  /*8120*/  IADD3 R0, PT, PT, R22, 0x1, RZ ;  /* 0x0000000116007810 */ /* 0x000ff00007ffe0ff */
[----:B------:R-:W-:Y:S05]  /*8130*/  BRA.U !UP0, `(.L_x_133) ;  /* 0x0000000108287547 */ /* 0x000fea000b800000 */
[----:B------:R-:W-:Y:S01]  /*8140*/  ISETP.NE.AND P0, PT, R73, RZ, PT ;  /* 0x000000ff4900720c */ /* 0x000fe20003f05270 */
[----:B------:R-:W-:Y:S01]  /*8150*/  IMAD.U32 R3, RZ, RZ, UR50 ;  /* 0x00000032ff037e24 */ /* 0x000fe2000f8e00ff */
[----:B------:R-:W-:Y:S01]  /*8160*/  UIADD3 UR4, UPT, UPT, UR50, 0x1, URZ ;  /* 0x0000000132047890 */ /* 0x000fe2000fffe0ff */
[----:B------:R-:W-:Y:S03]  /*8170*/  IMAD.U32 R2, RZ, RZ, UR53 ;  /* 0x00000035ff027e24 */ /* 0x000fe6000f8e00ff */
[----:B------:R-:W-:Y:S04]  /*8180*/  UISETP.NE.AND UP0, UPT, UR4, 0x3, UPT ;  /* 0x000000030400788c */ /* 0x000fe8000bf05270 */
[----:B------:R-:W-:Y:S03]  /*8190*/  USEL UR50, UR4, URZ, UP0 ;  /* 0x000000ff04327287 */ /* 0x000fe60008000000 */
[----:B------:R-:W-:Y:S05]  /*81a0*/  @P0 LEA R3, R3, UR49, 0x3 ;  /* 0x0000003103030c11 */ /* 0x000fea000f8e18ff */
[----:B------:R-:W-:Y:S05]  /*81b0*/  @P0 VIADD R3, R3, 0x98 ;  /* 0x0000009803030836 */ /* 0x000fea0000000000 */
[----:B------:R-:W-:Y:S04]  /*81c0*/  @P0 PRMT R2, R2, 0x654, R3 ;  /* 0x0000065402020816 */ /* 0x000fe80000000003 */
[----:B------:R2:W-:Y:S03]  /*81d0*/  @P0 SYNCS.ARRIVE.TRANS64.RED.A1T0 RZ, [R2+URZ], RZ ;  /* 0x000000ff02ff09a7 */ /* 0x0005e600081004ff */
.L_x_133:
[----:B------:R-:W-:Y:S01]  /*81e0*/  R2UR UR5, R58 ;  /* 0x000000003a0572ca */ /* 0x000fe200000e0000 */
[----:B------:R-:W-:Y:S01]  /*81f0*/  UISETP.NE.AND UP0, UPT, UR63, URZ, UPT ;  /* 0x000000ff3f00728c */ /* 0x000fe2000bf05270 */
[----:B------:R-:W-:Y:S01]  /*8200*/  R2UR UR4, R59 ;  /* 0x000000003b0472ca */ /* 0x000fe200000e0000 */
[----:B------:R-:W-:Y:S01]  /*8210*/  UIADD3 UR51, UPT, UPT, UR51, 0x2, URZ ;  /* 0x0000000233337890 */ /* 0x000fe2000fffe0ff */
[----:B------:R-:W-:Y:S01]  /*8220*/  ISETP.NE.AND P0, PT, R62, 0x2, PT ;  /* 0x000000023e00780c */ /* 0x000fe20003f05270 */
[----:B------:R-:W-:Y:S01]  /*8230*/  UMOV UR36, UR62 ;  /* 0x0000003e00247c82 */ /* 0x000fe20008000000 */
[----:B------:R-:W-:Y:S02]  /*8240*/  ISETP.NE.AND P1, PT, R0, 0x4, PT ;  /* 0x000000040000780c */ /* 0x000fe40003f25270 */
[----:B--2---:R-:W-:Y:S02]  /*8250*/  SEL R2, RZ, 0x1, P0 ;  /* 0x00000001ff027807 */ /* 0x004fe40000000000 */
[----:B------:R-:W-:Y:S02]  /*8260*/  SEL R3, RZ, 0x1, P1 ;  /* 0x00000001ff037807 */ /* 0x000fe40000800000 */
[----:B------:R-:W-:Y:S01]  /*8270*/  LOP3.LUT R65, R65, R2, RZ, 0x3c, !PT ;  /* 0x0000000241417212 */ /* 0x000fe200078e3cff */
[----:B------:R-:W-:Y:S01]  /*8280*/  UIADD3 UR21, UPT, UPT, UR37, UR5, URZ ;  /* 0x0000000525157290 */ /* 0x000fe2000fffe0ff */
[----:B------:R-:W-:Y:S01]  /*8290*/  LOP3.LUT R66, R66, R3, RZ, 0x3c, !PT ;  /* 0x0000000342427212 */ /* 0x000fe200078e3cff */
[----:B------:R-:W-:Y:S01]  /*82a0*/  UIADD3 UR20, UPT, UPT, UR38, UR4, URZ ;  /* 0x0000000426147290 */ /* 0x000fe2000fffe0ff */
[----:B------:R-:W-:Y:S02]  /*82b0*/  SEL R62, R62, RZ, P0 ;  /* 0x000000ff3e3e7207 */ /* 0x000fe40000000000 */
[----:B------:R-:W-:Y:S01]  /*82c0*/  SEL R22, R0, RZ, P1 ;  /* 0x000000ff00167207 */ /* 0x000fe20000800000 */
[----:B------:R-:W-:Y:S08]  /*82d0*/  BRA.U UP0, `(.L_x_134) ;  /* 0xffffffd900e07547 */ /* 0x000ff0000b83ffff */
[----:B------:R-:W-:-:S13]  /*82e0*/  R2UR UR4, R60 ;  /* 0x000000003c0472ca */ /* 0x000fda00000e0000 */
[----:B------:R-:W-:-:S09]  /*82f0*/  UISETP.NE.AND UP0, UPT, UR4, URZ, UPT ;  /* 0x000000ff0400728c */ /* 0x000fd2000bf05270 */
[----:B------:R-:W-:Y:S05]  /*8300*/  BRA.U !UP0, `(.L_x_135) ;  /* 0x0000000108487547 */ /* 0x000fea000b800000 */
[----:B------:R-:W2:Y:S02]  /*8310*/  LDCU.64 UR4, c[0x0][0x890] ;  /* 0x00011200ff0477ac */ /* 0x000ea40008000a00 */
[----:B--2---:R-:W-:-:S04]  /*8320*/  UISETP.NE.U32.AND UP0, UPT, UR4, URZ, UPT ;  /* 0x000000ff0400728c */ /* 0x004fc8000bf05070 */
[----:B------:R-:W-:-:S09]  /*8330*/  UISETP.NE.AND.EX UP0, UPT, UR5, URZ, UPT, UP0 ;  /* 0x000000ff0500728c */ /* 0x000fd2000bf05300 */
[----:B------:R-:W-:Y:S05]  /*8340*/  BRA.U UP0, `(.L_x_136) ;  /* 0x00000001000c7547 */ /* 0x000fea000b800000 */
[----:B------:R-:W-:-:S13]  /*8350*/  FSETP.NEU.AND P0, PT, R27, RZ, PT ;  /* 0x000000ff1b00720b */ /* 0x000fda0003f0d000 */
[----:B------:R-:W-:Y:S05]  /*8360*/  @!P0 EXIT ;  /* 0x000000000000894d */ /* 0x000fea0003800000 */
[----:B------:R-:W-:Y:S05]  /*8370*/  BRA `(.L_x_135) ;  /* 0x00000000002c7947 */ /* 0x000fea0003800000 */
.L_x_136:
[----:B------:R-:W-:Y:S01]  /*8380*/  ISETP.NE.AND P0, PT, R61, RZ, PT ;  /* 0x000000ff3d00720c */ /* 0x000fe20003f05270 */
[----:B------:R-:W-:-:S12]  /*8390*/  BSSY.RECONVERGENT B0, `(.L_x_135) ;  /* 0x0000009000007945 */ /* 0x000fd80003800200 */
[----:B------:R-:W-:Y:S05]  /*83a0*/  @P0 BRA `(.L_x_137) ;  /* 0x0000000000140947 */ /* 0x000fea0003800000 */
[----:B------:R-:W2:Y:S02]  /*83b0*/  LDCU.64 UR4, c[0x0][0x888] ;  /* 0x00011100ff0477ac */ /* 0x000ea40008000a00 */
[----:B--2---:R-:W-:-:S04]  /*83c0*/  ISETP.NE.U32.AND P0, PT, RZ, UR4, PT ;  /* 0x00000004ff007c0c */ /* 0x004fc8000bf05070 */
[----:B------:R-:W-:-:S13]  /*83d0*/  ISETP.NE.AND.EX P0, PT, RZ, UR5, PT, P0 ;  /* 0x00000005ff007c0c */ /* 0x000fda000bf05300 */
[----:B------:R-:W-:Y:S05]  /*83e0*/  @!P0 EXIT ;  /* 0x000000000000894d */ /* 0x000fea0003800000 */
[----:B------:R-:W-:Y:S05]  /*83f0*/  BRA `(.L_x_138) ;  /* 0x0000000000087947 */ /* 0x000fea0003800000 */
.L_x_137:
[----:B------:R-:W-:-:S13]  /*8400*/  FSETP.NEU.AND P0, PT, R27, RZ, PT ;  /* 0x000000ff1b00720b */ /* 0x000fda0003f0d000 */
[----:B------:R-:W-:Y:S05]  /*8410*/  @!P0 EXIT ;  /* 0x000000000000894d */ /* 0x000fea0003800000 */
.L_x_138:
[----:B------:R-:W-:Y:S05]  /*8420*/  BSYNC.RECONVERGENT B0 ;  /* 0x0000000000007941 */ /* 0x000fea0003800200 */
.L_x_135:
[----:B------:R-:W-:Y:S01]  /*8430*/  ULEA UR4, UR50, UR49, 0x3 ;  /* 0x0000003132047291 */ /* 0x000fe2000f8e18ff */
[----:B------:R-:W-:-:S04]  /*8440*/  DEPBAR.LE SB0, 0x0 ;  /* 0x000080000000791a */ /* 0x000fc80000000000 */
[----:B------:R-:W-:-:S04]  /*8450*/  UIADD3 UR4, UPT, UPT, UR4, 0x98, URZ ;  /* 0x0000009804047890 */ /* 0x000fc8000fffe0ff */
[----:B------:R-:W-:-:S09]  /*8460*/  UPRMT UR4, UR53, 0x654, UR4 ;  /* 0x0000065435047896 */ /* 0x000fd20008000004 */
[----:B------:R-:W-:Y:S01]  /*8470*/  SYNCS.ARRIVE.TRANS64.RED.A1T0 RZ, [UR4], RZ ;  /* 0x000000ffffff79a7 */ /* 0x000fe20008100404 */
[----:B------:R-:W-:Y:S05]  /*8480*/  EXIT ;  /* 0x000000000000794d */ /* 0x000fea0003800000 */
.L_x_24:
[----:B--2---:R2:W3:Y:S02]  /*8490*/  SYNCS.PHASECHK.TRANS64.TRYWAIT P0, [R3+URZ+0x130], R2 ;  /* 0x00013002030075a7 */ /* 0x0044e400080011ff */
[----:B---3--:R-:W-:Y:S05]  /*84a0*/  @!P0 NANOSLEEP.SYNCS 0x989680 ;  /* 0x009896800000895d */ /* 0x008fea0003900000 */
[----:B------:R-:W3:Y:S02]  /*84b0*/  @!P0 SYNCS.PHASECHK.TRANS64 P0, [R3+URZ+0x130], R2 ;  /* 0x00013002030085a7 */ /* 0x000ee400080010ff */
[----:B---3--:R-:W-:Y:S05]  /*84c0*/  @!P0 BRA `(.L_x_24) ;  /* 0xfffffffc00f08947 */ /* 0x008fea000383ffff */
[----:B------:R-:W-:Y:S05]  /*84d0*/  BRA `(.L_x_139) ;  /* 0xffffff94007c7947 */ /* 0x000fea000383ffff */
.L_x_27:
[----:B-1----:R-:W-:-:S07]  /*84e0*/  MOV R0, UR33 ;  /* 0x0000002100007c02 */ /* 0x002fce0008000f00 */
.L_x_140:
[----:B-1----:R1:W2:Y:S02]  /*84f0*/  SYNCS.PHASECHK.TRANS64.TRYWAIT P0, [R0+URZ+0x40], R3 ;  /* 0x00004003000075a7 */ /* 0x0022a400080011ff */
[----:B--2---:R-:W-:Y:S05]  /*8500*/  @!P0 NANOSLEEP.SYNCS 0x989680 ;  /* 0x009896800000895d */ /* 0x004fea0003900000 */
[----:B------:R-:W2:Y:S02]  /*8510*/  @!P0 SYNCS.PHASECHK.TRANS64 P0, [R0+URZ+0x40], R3 ;  /* 0x00004003000085a7 */ /* 0x000ea400080010ff */
[----:B--2---:R-:W-:Y:S05]  /*8520*/  @!P0 BRA `(.L_x_140) ;  /* 0xfffffffc00f08947 */ /* 0x004fea000383ffff */
[----:B------:R-:W-:Y:S05]  /*8530*/  BRA `(.L_x_26) ;  /* 0xffffff9400d47947 */ /* 0x000fea000383ffff */
.L_x_34:
[----:B-1----:R-:W-:-:S07]  /*8540*/  MOV R0, UR7 ;  /* 0x0000000700007c02 */ /* 0x002fce0008000f00 */
.L_x_141:
[----:B-1----:R1:W2:Y:S02]  /*8550*/  SYNCS.PHASECHK.TRANS64.TRYWAIT P0, [R0+URZ+0x40], R3 ;  /* 0x00004003000075a7 */ /* 0x0022a400080011ff */
[----:B--2---:R-:W-:Y:S05]  /*8560*/  @!P0 NANOSLEEP.SYNCS 0x989680 ;  /* 0x009896800000895d */ /* 0x004fea0003900000 */
[----:B------:R-:W2:Y:S02]  /*8570*/  @!P0 SYNCS.PHASECHK.TRANS64 P0, [R0+URZ+0x40], R3 ;  /* 0x00004003000085a7 */ /* 0x000ea400080010ff */
[----:B--2---:R-:W-:Y:S05]  /*8580*/  @!P0 BRA `(.L_x_141) ;  /* 0xfffffffc00f08947 */ /* 0x004fea000383ffff */
[----:B------:R-:W-:Y:S05]  /*8590*/  BRA `(.L_x_33) ;  /* 0xffffff9800c87947 */ /* 0x000fea000383ffff */
.L_x_41:
[----:B-1----:R1:W2:Y:S02]  /*85a0*/  SYNCS.PHASECHK.TRANS64.TRYWAIT P0, [R3+URZ+0xc0], R0 ;  /* 0x0000c000030075a7 */ /* 0x0022a400080011ff */
[----:B--2---:R-:W-:Y:S05]  /*85b0*/  @!P0 NANOSLEEP.SYNCS 0x989680 ;  /* 0x009896800000895d */ /* 0x004fea0003900000 */
[----:B------:R-:W2:Y:S02]  /*85c0*/  @!P0 SYNCS.PHASECHK.TRANS64 P0, [R3+URZ+0xc0], R0 ;  /* 0x0000c000030085a7 */ /* 0x000ea400080010ff */
[----:B--2---:R-:W-:Y:S05]  /*85d0*/  @!P0 BRA `(.L_x_41) ;  /* 0xfffffffc00f08947 */ /* 0x004fea000383ffff */
[----:B------:R-:W-:Y:S05]  /*85e0*/  BRA `(.L_x_142) ;  /* 0xffffff9c00b07947 */ /* 0x000fea000383ffff */
.L_x_45:
[----:B-1----:R-:W-:-:S07]  /*85f0*/  MOV R0, UR4 ;  /* 0x0000000400007c02 */ /* 0x002fce0008000f00 */
.L_x_143:
[----:B-1----:R1:W2:Y:S02]  /*8600*/  SYNCS.PHASECHK.TRANS64.TRYWAIT P0, [R0+URZ], R3 ;  /* 0x00000003000075a7 */ /* 0x0022a400080011ff */
[----:B--2---:R-:W-:Y:S05]  /*8610*/  @!P0 NANOSLEEP.SYNCS 0x989680 ;  /* 0x009896800000895d */ /* 0x004fea0003900000 */
[----:B------:R-:W2:Y:S02]  /*8620*/  @!P0 SYNCS.PHASECHK.TRANS64 P0, [R0+URZ], R3 ;  /* 0x00000003000085a7 */ /* 0x000ea400080010ff */
[----:B--2---:R-:W-:Y:S05]  /*8630*/  @!P0 BRA `(.L_x_143) ;  /* 0xfffffffc00f08947 */ /* 0x004fea000383ffff */
[----:B------:R-:W-:Y:S05]  /*8640*/  BRA `(.L_x_144) ;  /* 0xffffffa4005c7947 */ /* 0x000fea000383ffff */
.L_x_46:
[----:B------:R-:W-:-:S07]  /*8650*/  MOV R0, UR5 ;  /* 0x0000000500007c02 */ /* 0x000fce0008000f00 */
.L_x_145:
[----:B-1----:R1:W2:Y:S02]  /*8660*/  SYNCS.PHASECHK.TRANS64.TRYWAIT P0, [R0+URZ], R3 ;  /* 0x00000003000075a7 */ /* 0x0022a400080011ff */
[----:B--2---:R-:W-:Y:S05]  /*8670*/  @!P0 NANOSLEEP.SYNCS 0x989680 ;  /* 0x009896800000895d */ /* 0x004fea0003900000 */
[----:B------:R-:W2:Y:S02]  /*8680*/  @!P0 SYNCS.PHASECHK.TRANS64 P0, [R0+URZ], R3 ;  /* 0x00000003000085a7 */ /* 0x000ea400080010ff */
[----:B--2---:R-:W-:Y:S05]  /*8690*/  @!P0 BRA `(.L_x_145) ;  /* 0xfffffffc00f08947 */ /* 0x004fea000383ffff */
[----:B------:R-:W-:Y:S05]  /*86a0*/  BRA `(.L_x_146) ;  /* 0xffffffa400687947 */ /* 0x000fea000383ffff */
.L_x_47:
[----:B------:R-:W-:-:S07]  /*86b0*/  MOV R0, UR5 ;  /* 0x0000000500007c02 */ /* 0x000fce0008000f00 */
.L_x_147:
[----:B-1----:R1:W2:Y:S02]  /*86c0*/  SYNCS.PHASECHK.TRANS64.TRYWAIT P0, [R0+URZ], R3 ;  /* 0x00000003000075a7 */ /* 0x0022a400080011ff */
[----:B--2---:R-:W-:Y:S05]  /*86d0*/  @!P0 NANOSLEEP.SYNCS 0x989680 ;  /* 0x009896800000895d */ /* 0x004fea0003900000 */
[----:B------:R-:W2:Y:S02]  /*86e0*/  @!P0 SYNCS.PHASECHK.TRANS64 P0, [R0+URZ], R3 ;  /* 0x00000003000085a7 */ /* 0x000ea400080010ff */
[----:B--2---:R-:W-:Y:S05]  /*86f0*/  @!P0 BRA `(.L_x_147) ;  /* 0xfffffffc00f08947 */ /* 0x004fea000383ffff */
[----:B------:R-:W-:Y:S05]  /*8700*/  BRA `(.L_x_148) ;  /* 0xffffffa400747947 */ /* 0x000fea000383ffff */
.L_x_48:
[----:B------:R-:W-:-:S07]  /*8710*/  MOV R0, UR5 ;  /* 0x0000000500007c02 */ /* 0x000fce0008000f00 */
.L_x_149:
[----:B-1----:R1:W2:Y:S02]  /*8720*/  SYNCS.PHASECHK.TRANS64.TRYWAIT P0, [R0+URZ], R3 ;  /* 0x00000003000075a7 */ /* 0x0022a400080011ff */
[----:B--2---:R-:W-:Y:S05]  /*8730*/  @!P0 NANOSLEEP.SYNCS 0x989680 ;  /* 0x009896800000895d */ /* 0x004fea0003900000 */
[----:B------:R-:W2:Y:S02]  /*8740*/  @!P0 SYNCS.PHASECHK.TRANS64 P0, [R0+URZ], R3 ;  /* 0x00000003000085a7 */ /* 0x000ea400080010ff */
[----:B--2---:R-:W-:Y:S05]  /*8750*/  @!P0 BRA `(.L_x_149) ;  /* 0xfffffffc00f08947 */ /* 0x004fea000383ffff */
[----:B------:R-:W-:Y:S05]  /*8760*/  BRA `(.L_x_150) ;  /* 0xffffffa400807947 */ /* 0x000fea000383ffff */
.L_x_49:
[----:B------:R-:W-:-:S07]  /*8770*/  MOV R0, UR5 ;  /* 0x0000000500007c02 */ /* 0x000fce0008000f00 */
.L_x_151:
[----:B-1----:R1:W2:Y:S02]  /*8780*/  SYNCS.PHASECHK.TRANS64.TRYWAIT P0, [R0+URZ], R3 ;  /* 0x00000003000075a7 */ /* 0x0022a400080011ff */
[----:B--2---:R-:W-:Y:S05]  /*8790*/  @!P0 NANOSLEEP.SYNCS 0x989680 ;  /* 0x009896800000895d */ /* 0x004fea0003900000 */
[----:B------:R-:W2:Y:S02]  /*87a0*/  @!P0 SYNCS.PHASECHK.TRANS64 P0, [R0+URZ], R3 ;  /* 0x00000003000085a7 */ /* 0x000ea400080010ff */
[----:B--2---:R-:W-:Y:S05]  /*87b0*/  @!P0 BRA `(.L_x_151) ;  /* 0xfffffffc00f08947 */ /* 0x004fea000383ffff */
[----:B------:R-:W-:Y:S05]  /*87c0*/  BRA `(.L_x_152) ;  /* 0xffffffa4008c7947 */ /* 0x000fea000383ffff */
.L_x_50:
[----:B------:R-:W-:-:S07]  /*87d0*/  MOV R0, UR5 ;  /* 0x0000000500007c02 */ /* 0x000fce0008000f00 */
.L_x_153:
[----:B-1----:R1:W2:Y:S02]  /*87e0*/  SYNCS.PHASECHK.TRANS64.TRYWAIT P0, [R0+URZ], R3 ;  /* 0x00000003000075a7 */ /* 0x0022a400080011ff */
[----:B--2---:R-:W-:Y:S05]  /*87f0*/  @!P0 NANOSLEEP.SYNCS 0x989680 ;  /* 0x009896800000895d */ /* 0x004fea0003900000 */
[----:B------:R-:W2:Y:S02]  /*8800*/  @!P0 SYNCS.PHASECHK.TRANS64 P0, [R0+URZ], R3 ;  /* 0x00000003000085a7 */ /* 0x000ea400080010ff */
[----:B--2---:R-:W-:Y:S05]  /*8810*/  @!P0 BRA `(.L_x_153) ;  /* 0xfffffffc00f08947 */ /* 0x004fea000383ffff */
[----:B------:R-:W-:Y:S05]  /*8820*/  BRA `(.L_x_154) ;  /* 0xffffffa400987947 */ /* 0x000fea000383ffff */
.L_x_51:
[----:B------:R-:W-:-:S07]  /*8830*/  MOV R0, UR5 ;  /* 0x0000000500007c02 */ /* 0x000fce0008000f00 */
.L_x_155:
[----:B-1----:R1:W2:Y:S02]  /*8840*/  SYNCS.PHASECHK.TRANS64.TRYWAIT P0, [R0+URZ], R3 ;  /* 0x00000003000075a7 */ /* 0x0022a400080011ff */
[----:B--2---:R-:W-:Y:S05]  /*8850*/  @!P0 NANOSLEEP.SYNCS 0x989680 ;  /* 0x009896800000895d */ /* 0x004fea0003900000 */
[----:B------:R-:W2:Y:S02]  /*8860*/  @!P0 SYNCS.PHASECHK.TRANS64 P0, [R0+URZ], R3 ;  /* 0x00000003000085a7 */ /* 0x000ea400080010ff */
[----:B--2---:R-:W-:Y:S05]  /*8870*/  @!P0 BRA `(.L_x_155) ;  /* 0xfffffffc00f08947 */ /* 0x004fea000383ffff */
[----:B------:R-:W-:Y:S05]  /*8880*/  BRA `(.L_x_156) ;  /* 0xffffffa400a47947 */ /* 0x000fea000383ffff */
.L_x_54:
[----:B-1----:R1:W2:Y:S02]  /*8890*/  SYNCS.PHASECHK.TRANS64.TRYWAIT P0, [R0+URZ+0x120], R5 ;  /* 0x00012005000075a7 */ /* 0x0022a400080011ff */
[----:B--2---:R-:W-:Y:S05]  /*88a0*/  @!P0 NANOSLEEP.SYNCS 0x989680 ;  /* 0x009896800000895d */ /* 0x004fea0003900000 */
[----:B------:R-:W2:Y:S02]  /*88b0*/  @!P0 SYNCS.PHASECHK.TRANS64 P0, [R0+URZ+0x120], R5 ;  /* 0x00012005000085a7 */ /* 0x000ea400080010ff */
[----:B--2---:R-:W-:Y:S05]  /*88c0*/  @!P0 BRA `(.L_x_54) ;  /* 0xfffffffc00f08947 */ /* 0x004fea000383ffff */
[----:B------:R-:W-:Y:S05]  /*88d0*/  BRA `(.L_x_157) ;  /* 0xffffffa800007947 */ /* 0x000fea000383ffff */
.L_x_55:
[----:B------:R-:W-:-:S07]  /*88e0*/  MOV R0, UR4 ;  /* 0x0000000400007c02 */ /* 0x000fce0008000f00 */
.L_x_158:
[----:B-1----:R1:W2:Y:S02]  /*88f0*/  SYNCS.PHASECHK.TRANS64.TRYWAIT P0, [R0+URZ+0xd0], R7 ;  /* 0x0000d007000075a7 */ /* 0x0022a400080011ff */
[----:B--2---:R-:W-:Y:S05]  /*8900*/  @!P0 NANOSLEEP.SYNCS 0x989680 ;  /* 0x009896800000895d */ /* 0x004fea0003900000 */
[----:B------:R-:W2:Y:S02]  /*8910*/  @!P0 SYNCS.PHASECHK.TRANS64 P0, [R0+URZ+0xd0], R7 ;  /* 0x0000d007000085a7 */ /* 0x000ea400080010ff */
[----:B--2---:R-:W-:Y:S05]  /*8920*/  @!P0 BRA `(.L_x_158) ;  /* 0xfffffffc00f08947 */ /* 0x004fea000383ffff */
[----:B------:R-:W-:Y:S05]  /*8930*/  BRA `(.L_x_159) ;  /* 0xffffffa800107947 */ /* 0x000fea000383ffff */
.L_x_56:
[----:B-1----:R1:W2:Y:S02]  /*8940*/  SYNCS.PHASECHK.TRANS64.TRYWAIT P1, [R0+URZ+0xc0], R5 ;  /* 0x0000c005000075a7 */ /* 0x0022a400080211ff */
[----:B--2---:R-:W-:Y:S05]  /*8950*/  @!P1 NANOSLEEP.SYNCS 0x989680 ;  /* 0x009896800000995d */ /* 0x004fea0003900000 */
[----:B------:R-:W2:Y:S02]  /*8960*/  @!P1 SYNCS.PHASECHK.TRANS64 P1, [R0+URZ+0xc0], R5 ;  /* 0x0000c005000095a7 */ /* 0x000ea400080210ff */
[----:B--2---:R-:W-:Y:S05]  /*8970*/  @!P1 BRA `(.L_x_56) ;  /* 0xfffffffc00f09947 */ /* 0x004fea000383ffff */
[----:B------:R-:W-:Y:S05]  /*8980*/  BRA `(.L_x_160) ;  /* 0xffffffa800407947 */ /* 0x000fea000383ffff */
.L_x_59:
[----:B------:R-:W-:-:S07]  /*8990*/  MOV R0, UR4 ;  /* 0x0000000400007c02 */ /* 0x000fce0008000f00 */
.L_x_161:
[----:B-1----:R1:W2:Y:S02]  /*89a0*/  SYNCS.PHASECHK.TRANS64.TRYWAIT P0, [R0+URZ+0xd0], R3 ;  /* 0x0000d003000075a7 */ /* 0x0022a400080011ff */
[----:B--2---:R-:W-:Y:S05]  /*89b0*/  @!P0 NANOSLEEP.SYNCS 0x989680 ;  /* 0x009896800000895d */ /* 0x004fea0003900000 */
[----:B------:R-:W2:Y:S02]  /*89c0*/  @!P0 SYNCS.PHASECHK.TRANS64 P0, [R0+URZ+0xd0], R3 ;  /* 0x0000d003000085a7 */ /* 0x000ea400080010ff */
[----:B--2---:R-:W-:Y:S05]  /*89d0*/  @!P0 BRA `(.L_x_161) ;  /* 0xfffffffc00f08947 */ /* 0x004fea000383ffff */
[----:B------:R-:W-:Y:S05]  /*89e0*/  BRA `(.L_x_58) ;  /* 0xffffffa800947947 */ /* 0x000fea000383ffff */
.L_x_68:
[----:B-1----:R-:W-:-:S04]  /*89f0*/  MOV R5, UR5 ;  /* 0x0000000500057c02 */ /* 0x002fc80008000f00 */
[----:B------:R1:W2:Y:S03]  /*8a00*/  SYNCS.PHASECHK.TRANS64.TRYWAIT P0, [R5+URZ+0x8], R6 ;  /* 0x00000806050075a7 */ /* 0x0002a600080011ff */
[----:B--2---:R-:W-:Y:S05]  /*8a10*/  @!P0 NANOSLEEP.SYNCS 0x989680 ;  /* 0x009896800000895d */ /* 0x004fea0003900000 */
[----:B------:R-:W2:Y:S02]  /*8a20*/  @!P0 SYNCS.PHASECHK.TRANS64 P0, [R5+URZ+0x8], R6 ;  /* 0x00000806050085a7 */ /* 0x000ea400080010ff */
[----:B--2---:R-:W-:Y:S05]  /*8a30*/  @!P0 BRA `(.L_x_68) ;  /* 0xfffffffc00ec8947 */ /* 0x004fea000383ffff */
[----:B------:R-:W-:Y:S05]  /*8a40*/  BRA `(.L_x_67) ;  /* 0xffffffac00487947 */ /* 0x000fea000383ffff */
.L_x_70:
[----:B------:R-:W-:Y:S01]  /*8a50*/  BSSY B0, `(.L_x_162) ;  /* 0x0000006000007945 */ /* 0x000fe20003800000 */
[----:B------:R-:W-:-:S07]  /*8a60*/  MOV R15, 0xffffffff ;  /* 0xffffffff000f7802 */ /* 0x000fce0000000f00 */
[----:B-1---5:R-:W-:Y:S05]  /*8a70*/  WARPSYNC.COLLECTIVE R15, `(.L_x_163) ;  /* 0x000000000f0c7348 */ /* 0x022fea0003c00000 */
[----:B------:R-:W-:Y:S02]  /*8a80*/  ELECT P6, UR79, PT ;  /* 0x00000000004f782f */ /* 0x000fe400038c0000 */
[----:B------:R-:W-:Y:S01]  /*8a90*/  MOV R14, UR79 ;  /* 0x0000004f000e7c02 */ /* 0x000fe20008000f00 */
[----:B-1---5:R-:W-:Y:S10]  /*8aa0*/  ENDCOLLECTIVE ;  /* 0x000000000000791b */ /* 0x022ff40003800000 */
.L_x_163:
[----:B------:R-:W-:Y:S05]  /*8ab0*/  BSYNC B0 ;  /* 0x0000000000007941 */ /* 0x000fea0003800000 */
.L_x_162:
[----:B------:R-:W-:Y:S01]  /*8ac0*/  PLOP3.LUT P0, PT, P6, PT, PT, 0x80, 0x8 ;  /* 0x000000000008781c */ /* 0x000fe2000370f070 */
[----:B------:R-:W-:-:S12]  /*8ad0*/  BRA `(.L_x_164) ;  /* 0xffffffac00747947 */ /* 0x000fd8000383ffff */
.L_x_72:
[----:B-1----:R-:W-:-:S04]  /*8ae0*/  MOV R3, UR5 ;  /* 0x0000000500037c02 */ /* 0x002fc80008000f00 */
[----:B------:R1:W2:Y:S03]  /*8af0*/  SYNCS.PHASECHK.TRANS64.TRYWAIT P0, [R3+URZ+0x8], R4 ;  /* 0x00000804030075a7 */ /* 0x0002a600080011ff */
[----:B--2---:R-:W-:Y:S05]  /*8b00*/  @!P0 NANOSLEEP.SYNCS 0x989680 ;  /* 0x009896800000895d */ /* 0x004fea0003900000 */
[----:B------:R-:W2:Y:S02]  /*8b10*/  @!P0 SYNCS.PHASECHK.TRANS64 P0, [R3+URZ+0x8], R4 ;  /* 0x00000804030085a7 */ /* 0x000ea400080010ff */
[----:B--2---:R-:W-:Y:S05]  /*8b20*/  @!P0 BRA `(.L_x_72) ;  /* 0xfffffffc00ec8947 */ /* 0x004fea000383ffff */
[----:B------:R-:W-:Y:S05]  /*8b30*/  BRA `(.L_x_71) ;  /* 0xffffffac00787947 */ /* 0x000fea000383ffff */
.L_x_73:
[----:B-1----:R1:W2:Y:S02]  /*8b40*/  SYNCS.PHASECHK.TRANS64.TRYWAIT P0, [R0+URZ+0xc0], R5 ;  /* 0x0000c005000075a7 */ /* 0x0022a400080011ff */
[----:B--2---:R-:W-:Y:S05]  /*8b50*/  @!P0 NANOSLEEP.SYNCS 0x989680 ;  /* 0x009896800000895d */ /* 0x004fea0003900000 */
[----:B------:R-:W2:Y:S02]  /*8b60*/  @!P0 SYNCS.PHASECHK.TRANS64 P0, [R0+URZ+0xc0], R5 ;  /* 0x0000c005000085a7 */ /* 0x000ea400080010ff */
[----:B--2---:R-:W-:Y:S05]  /*8b70*/  @!P0 BRA `(.L_x_73) ;  /* 0xfffffffc00f08947 */ /* 0x004fea000383ffff */
[----:B------:R-:W-:Y:S05]  /*8b80*/  BRA `(.L_x_165) ;  /* 0xffffffb000847947 */ /* 0x000fea000383ffff */
.L_x_75:
[----:B------:R-:W-:-:S07]  /*8b90*/  MOV R0, UR46 ;  /* 0x0000002e00007c02 */ /* 0x000fce0008000f00 */
.L_x_166:
[----:B-1----:R1:W2:Y:S02]  /*8ba0*/  SYNCS.PHASECHK.TRANS64.TRYWAIT P0, [R0+URZ+0x100], R5 ;  /* 0x00010005000075a7 */ /* 0x0022a400080011ff */
[----:B--2---:R-:W-:Y:S05]  /*8bb0*/  @!P0 NANOSLEEP.SYNCS 0x989680 ;  /* 0x009896800000895d */ /* 0x004fea0003900000 */
[----:B------:R-:W2:Y:S02]  /*8bc0*/  @!P0 SYNCS.PHASECHK.TRANS64 P0, [R0+URZ+0x100], R5 ;  /* 0x00010005000085a7 */ /* 0x000ea400080010ff */
[----:B--2---:R-:W-:Y:S05]  /*8bd0*/  @!P0 BRA `(.L_x_166) ;  /* 0xfffffffc00f08947 */ /* 0x004fea000383ffff */
[----:B------:R-:W-:Y:S05]  /*8be0*/  BRA `(.L_x_167) ;  /* 0xffffffb000d07947 */ /* 0x000fea000383ffff */
.L_x_78:
[----:B------:R-:W-:Y:S07]  /*8bf0*/  MOV R0, UR7 ;  /* 0x0000000700007c02 */ /* 0x000fee0008000f00 */
.L_x_168:
[----:B-1----:R1:W2:Y:S02]  /*8c00*/  SYNCS.PHASECHK.TRANS64.TRYWAIT P0, [R0+URZ], R5 ;  /* 0x00000005000075a7 */ /* 0x0022a400080011ff */
[----:B--2---:R-:W-:Y:S05]  /*8c10*/  @!P0 NANOSLEEP.SYNCS 0x989680 ;  /* 0x009896800000895d */ /* 0x004fea0003900000 */
[----:B------:R-:W2:Y:S02]  /*8c20*/  @!P0 SYNCS.PHASECHK.TRANS64 P0, [R0+URZ], R5 ;  /* 0x00000005000085a7 */ /* 0x000ea400080010ff */
[----:B--2---:R-:W-:Y:S05]  /*8c30*/  @!P0 BRA `(.L_x_168) ;  /* 0xfffffffc00f08947 */ /* 0x004fea000383ffff */
[----:B------:R-:W-:Y:S05]  /*8c40*/  BRA `(.L_x_77) ;  /* 0xffffffb000e47947 */ /* 0x000fea000383ffff */
.L_x_82:
[----:B-1----:R-:W-:-:S07]  /*8c50*/  MOV R0, UR4 ;  /* 0x0000000400007c02 */ /* 0x002fce0008000f00 */
.L_x_169:
[----:B-1----:R1:W2:Y:S02]  /*8c60*/  SYNCS.PHASECHK.TRANS64.TRYWAIT P0, [R0+URZ], R3 ;  /* 0x00000003000075a7 */ /* 0x0022a400080011ff */
[----:B--2---:R-:W-:Y:S05]  /*8c70*/  @!P0 NANOSLEEP.SYNCS 0x989680 ;  /* 0x009896800000895d */ /* 0x004fea0003900000 */
[----:B------:R-:W2:Y:S02]  /*8c80*/  @!P0 SYNCS.PHASECHK.TRANS64 P0, [R0+URZ], R3 ;  /* 0x00000003000085a7 */ /* 0x000ea400080010ff */
[----:B--2---:R-:W-:Y:S05]  /*8c90*/  @!P0 BRA `(.L_x_169) ;  /* 0xfffffffc00f08947 */ /* 0x004fea000383ffff */
[----:B------:R-:W-:Y:S05]  /*8ca0*/  BRA `(.L_x_170) ;  /* 0xffffffb800287947 */ /* 0x000fea000383ffff */
.L_x_83:
[----:B------:R-:W-:-:S07]  /*8cb0*/  MOV R0, UR5 ;  /* 0x0000000500007c02 */ /* 0x000fce0008000f00 */
.L_x_171:
[----:B-1----:R1:W2:Y:S02]  /*8cc0*/  SYNCS.PHASECHK.TRANS64.TRYWAIT P0, [R0+URZ], R3 ;  /* 0x00000003000075a7 */ /* 0x0022a400080011ff */
[----:B--2---:R-:W-:Y:S05]  /*8cd0*/  @!P0 NANOSLEEP.SYNCS 0x989680 ;  /* 0x009896800000895d */ /* 0x004fea0003900000 */
[----:B------:R-:W2:Y:S02]  /*8ce0*/  @!P0 SYNCS.PHASECHK.TRANS64 P0, [R0+URZ], R3 ;  /* 0x00000003000085a7 */ /* 0x000ea400080010ff */
[----:B--2---:R-:W-:Y:S05]  /*8cf0*/  @!P0 BRA `(.L_x_171) ;  /* 0xfffffffc00f08947 */ /* 0x004fea000383ffff */
[----:B------:R-:W-:Y:S05]  /*8d00*/  BRA `(.L_x_172) ;  /* 0xffffffb800347947 */ /* 0x000fea000383ffff */
.L_x_84:
[----:B------:R-:W-:-:S07]  /*8d10*/  MOV R0, UR5 ;  /* 0x0000000500007c02 */ /* 0x000fce0008000f00 */
.L_x_173:
[----:B-1----:R1:W2:Y:S02]  /*8d20*/  SYNCS.PHASECHK.TRANS64.TRYWAIT P0, [R0+URZ], R3 ;  /* 0x00000003000075a7 */ /* 0x0022a400080011ff */
[----:B--2---:R-:W-:Y:S05]  /*8d30*/  @!P0 NANOSLEEP.SYNCS 0x989680 ;  /* 0x009896800000895d */ /* 0x004fea0003900000 */
[----:B------:R-:W2:Y:S02]  /*8d40*/  @!P0 SYNCS.PHASECHK.TRANS64 P0, [R0+URZ], R3 ;  /* 0x00000003000085a7 */ /* 0x000ea400080010ff */
[----:B--2---:R-:W-:Y:S05]  /*8d50*/  @!P0 BRA `(.L_x_173) ;  /* 0xfffffffc00f08947 */ /* 0x004fea000383ffff */
[----:B------:R-:W-:Y:S05]  /*8d60*/  BRA `(.L_x_174) ;  /* 0xffffffb800407947 */ /* 0x000fea000383ffff */
.L_x_87:
[----:B------:R-:W-:-:S07]  /*8d70*/  MOV R0, UR41 ;  /* 0x0000002900007c02 */ /* 0x000fce0008000f00 */
.L_x_175:
[----:B-1----:R1:W2:Y:S02]  /*8d80*/  SYNCS.PHASECHK.TRANS64.TRYWAIT P1, [R0+URZ+0x140], R3 ;  /* 0x00014003000075a7 */ /* 0x0022a400080211ff */
[----:B--2---:R-:W-:Y:S05]  /*8d90*/  @!P1 NANOSLEEP.SYNCS 0x989680 ;  /* 0x009896800000995d */ /* 0x004fea0003900000 */
[----:B------:R-:W2:Y:S02]  /*8da0*/  @!P1 SYNCS.PHASECHK.TRANS64 P1, [R0+URZ+0x140], R3 ;  /* 0x00014003000095a7 */ /* 0x000ea400080210ff */
[----:B--2---:R-:W-:Y:S05]  /*8db0*/  @!P1 BRA `(.L_x_175) ;  /* 0xfffffffc00f09947 */ /* 0x004fea000383ffff */
[----:B------:R-:W-:Y:S05]  /*8dc0*/  BRA `(.L_x_176) ;  /* 0xffffffb8008c7947 */ /* 0x000fea000383ffff */
.L_x_92:
[----:B---3--:R3:W1:Y:S02]  /*8dd0*/  SYNCS.PHASECHK.TRANS64.TRYWAIT P0, [R12+URZ+0xc0], R9 ;  /* 0x0000c0090c0075a7 */ /* 0x00866400080011ff */
[----:B-1----:R-:W-:Y:S05]  /*8de0*/  @!P0 NANOSLEEP.SYNCS 0x989680 ;  /* 0x009896800000895d */ /* 0x002fea0003900000 */
[----:B------:R-:W1:Y:S02]  /*8df0*/  @!P0 SYNCS.PHASECHK.TRANS64 P0, [R12+URZ+0xc0], R9 ;  /* 0x0000c0090c0085a7 */ /* 0x000e6400080010ff */
[----:B-1----:R-:W-:Y:S05]  /*8e00*/  @!P0 BRA `(.L_x_92) ;  /* 0xfffffffc00f08947 */ /* 0x002fea000383ffff */
[----:B------:R-:W-:Y:S05]  /*8e10*/  BRA `(.L_x_177) ;  /* 0xffffffbc00a47947 */ /* 0x000fea000383ffff */
.L_x_95:
[----:B------:R-:W-:Y:S07]  /*8e20*/  MOV R0, UR29 ;  /* 0x0000001d00007c02 */ /* 0x000fee0008000f00 */
.L_x_178:
[----:B-1----:R1:W2:Y:S02]  /*8e30*/  SYNCS.PHASECHK.TRANS64.TRYWAIT P2, [R0+URZ+0xb8], R9 ;  /* 0x0000b809000075a7 */ /* 0x0022a400080411ff */
[----:B--2---:R-:W-:Y:S05]  /*8e40*/  @!P2 NANOSLEEP.SYNCS 0x989680 ;  /* 0x009896800000a95d */ /* 0x004fea0003900000 */
[----:B------:R-:W2:Y:S02]  /*8e50*/  @!P2 SYNCS.PHASECHK.TRANS64 P2, [R0+URZ+0xb8], R9 ;  /* 0x0000b8090000a5a7 */ /* 0x000ea400080410ff */
[----:B--2---:R-:W-:Y:S05]  /*8e60*/  @!P2 BRA `(.L_x_178) ;  /* 0xfffffffc00f0a947 */ /* 0x004fea000383ffff */
[----:B------:R-:W-:Y:S05]  /*8e70*/  BRA `(.L_x_94) ;  /* 0xffffffc400087947 */ /* 0x000fea000383ffff */
.L_x_98:
[----:B------:R-:W-:Y:S07]  /*8e80*/  MOV R0, UR4 ;  /* 0x0000000400007c02 */ /* 0x000fee0008000f00 */
.L_x_179:
[----:B-1----:R1:W2:Y:S02]  /*8e90*/  SYNCS.PHASECHK.TRANS64.TRYWAIT P0, [R0+URZ+0x98], R9 ;  /* 0x00009809000075a7 */ /* 0x0022a400080011ff */
[----:B--2---:R-:W-:Y:S05]  /*8ea0*/  @!P0 NANOSLEEP.SYNCS 0x989680 ;  /* 0x009896800000895d */ /* 0x004fea0003900000 */
[----:B------:R-:W2:Y:S02]  /*8eb0*/  @!P0 SYNCS.PHASECHK.TRANS64 P0, [R0+URZ+0x98], R9 ;  /* 0x00009809000085a7 */ /* 0x000ea400080010ff */
[----:B--2---:R-:W-:Y:S05]  /*8ec0*/  @!P0 BRA `(.L_x_179) ;  /* 0xfffffffc00f08947 */ /* 0x004fea000383ffff */
[----:B------:R-:W-:Y:S05]  /*8ed0*/  BRA `(.L_x_180) ;  /* 0xffffffc400687947 */ /* 0x000fea000383ffff */
.L_x_99:
[----:B------:R-:W-:Y:S07]  /*8ee0*/  MOV R9, UR5 ;  /* 0x0000000500097c02 */ /* 0x000fee0008000f00 */
.L_x_181:
[----:B-1----:R1:W2:Y:S02]  /*8ef0*/  SYNCS.PHASECHK.TRANS64.TRYWAIT P0, [R9+URZ+0x98], R6 ;  /* 0x00009806090075a7 */ /* 0x0022a400080011ff */
[----:B--2---:R-:W-:Y:S05]  /*8f00*/  @!P0 NANOSLEEP.SYNCS 0x989680 ;  /* 0x009896800000895d */ /* 0x004fea0003900000 */
[----:B------:R-:W2:Y:S02]  /*8f10*/  @!P0 SYNCS.PHASECHK.TRANS64 P0, [R9+URZ+0x98], R6 ;  /* 0x00009806090085a7 */ /* 0x000ea400080010ff */
[----:B--2---:R-:W-:Y:S05]  /*8f20*/  @!P0 BRA `(.L_x_181) ;  /* 0xfffffffc00f08947 */ /* 0x004fea000383ffff */
[----:B------:R-:W-:Y:S05]  /*8f30*/  BRA `(.L_x_182) ;  /* 0xffffffc400e07947 */ /* 0x000fea000383ffff */
.L_x_101:
[----:B------:R-:W-:-:S07]  /*8f40*/  MOV R0, UR4 ;  /* 0x0000000400007c02 */ /* 0x000fce0008000f00 */
.L_x_183:
[----:B-1----:R1:W2:Y:S02]  /*8f50*/  SYNCS.PHASECHK.TRANS64.TRYWAIT P0, [R0+URZ], R3 ;  /* 0x00000003000075a7 */ /* 0x0022a400080011ff */
[----:B--2---:R-:W-:Y:S05]  /*8f60*/  @!P0 NANOSLEEP.SYNCS 0x989680 ;  /* 0x009896800000895d */ /* 0x004fea0003900000 */
[----:B------:R-:W2:Y:S02]  /*8f70*/  @!P0 SYNCS.PHASECHK.TRANS64 P0, [R0+URZ], R3 ;  /* 0x00000003000085a7 */ /* 0x000ea400080010ff */
[----:B--2---:R-:W-:Y:S05]  /*8f80*/  @!P0 BRA `(.L_x_183) ;  /* 0xfffffffc00f08947 */ /* 0x004fea000383ffff */
[----:B------:R-:W-:Y:S05]  /*8f90*/  BRA `(.L_x_184) ;  /* 0xffffffc800907947 */ /* 0x000fea000383ffff */
.L_x_102:
[----:B------:R-:W-:-:S07]  /*8fa0*/  MOV R0, UR5 ;  /* 0x0000000500007c02 */ /* 0x000fce0008000f00 */
.L_x_185:
[----:B-1----:R1:W2:Y:S02]  /*8fb0*/  SYNCS.PHASECHK.TRANS64.TRYWAIT P0, [R0+URZ], R3 ;  /* 0x00000003000075a7 */ /* 0x0022a400080011ff */
[----:B--2---:R-:W-:Y:S05]  /*8fc0*/  @!P0 NANOSLEEP.SYNCS 0x989680 ;  /* 0x009896800000895d */ /* 0x004fea0003900000 */
[----:B------:R-:W2:Y:S02]  /*8fd0*/  @!P0 SYNCS.PHASECHK.TRANS64 P0, [R0+URZ], R3 ;  /* 0x00000003000085a7 */ /* 0x000ea400080010ff */
[----:B--2---:R-:W-:Y:S05]  /*8fe0*/  @!P0 BRA `(.L_x_185) ;  /* 0xfffffffc00f08947 */ /* 0x004fea000383ffff */
[----:B------:R-:W-:Y:S05]  /*8ff0*/  BRA `(.L_x_186) ;  /* 0xffffffc8009c7947 */ /* 0x000fea000383ffff */
.L_x_104:
[----:B-1----:R1:W2:Y:S02]  /*9000*/  SYNCS.PHASECHK.TRANS64.TRYWAIT P0, [R3+URZ+0xc0], R0 ;  /* 0x0000c000030075a7 */ /* 0x0022a400080011ff */
[----:B--2---:R-:W-:Y:S05]  /*9010*/  @!P0 NANOSLEEP.SYNCS 0x989680 ;  /* 0x009896800000895d */ /* 0x004fea0003900000 */
[----:B------:R-:W2:Y:S02]  /*9020*/  @!P0 SYNCS.PHASECHK.TRANS64 P0, [R3+URZ+0xc0], R0 ;  /* 0x0000c000030085a7 */ /* 0x000ea400080010ff */
[----:B--2---:R-:W-:Y:S05]  /*9030*/  @!P0 BRA `(.L_x_104) ;  /* 0xfffffffc00f08947 */ /* 0x004fea000383ffff */
[----:B------:R-:W-:Y:S05]  /*9040*/  BRA `(.L_x_187) ;  /* 0xffffffcc00987947 */ /* 0x000fea000383ffff */
.L_x_114:
[----:B-1----:R1:W2:Y:S02]  /*9050*/  SYNCS.PHASECHK.TRANS64.TRYWAIT P1, [R0+URZ+0x80], R5 ;  /* 0x00008005000075a7 */ /* 0x0022a400080211ff */
[----:B--2---:R-:W-:Y:S05]  /*9060*/  @!P1 NANOSLEEP.SYNCS 0x989680 ;  /* 0x009896800000995d */ /* 0x004fea0003900000 */
[----:B------:R-:W2:Y:S02]  /*9070*/  @!P1 SYNCS.PHASECHK.TRANS64 P1, [R0+URZ+0x80], R5 ;  /* 0x00008005000095a7 */ /* 0x000ea400080210ff */
[----:B--2---:R-:W-:Y:S05]  /*9080*/  @!P1 BRA `(.L_x_114) ;  /* 0xfffffffc00f09947 */ /* 0x004fea000383ffff */
[----:B------:R-:W-:Y:S05]  /*9090*/  BRA `(.L_x_113) ;  /* 0xffffffdc00307947 */ /* 0x000fea000383ffff */
.L_x_116:
[----:B-1----:R1:W4:Y:S02]  /*90a0*/  SYNCS.PHASECHK.TRANS64.TRYWAIT P0, [R74+URZ+0xe0], R3 ;  /* 0x0000e0034a0075a7 */ /* 0x00232400080011ff */
[----:B----4-:R-:W-:Y:S05]  /*90b0*/  @!P0 NANOSLEEP.SYNCS 0x989680 ;  /* 0x009896800000895d */ /* 0x010fea0003900000 */
[----:B------:R-:W4:Y:S02]  /*90c0*/  @!P0 SYNCS.PHASECHK.TRANS64 P0, [R74+URZ+0xe0], R3 ;  /* 0x0000e0034a0085a7 */ /* 0x000f2400080010ff */
[----:B----4-:R-:W-:Y:S05]  /*90d0*/  @!P0 BRA `(.L_x_116) ;  /* 0xfffffffc00f08947 */ /* 0x010fea000383ffff */
[----:B------:R-:W-:Y:S05]  /*90e0*/  BRA `(.L_x_115) ;  /* 0xffffffdc00687947 */ /* 0x000fea000383ffff */
.L_x_127:
[----:B-1----:R1:W3:Y:S02]  /*90f0*/  SYNCS.PHASECHK.TRANS64.TRYWAIT P0, [R2+URZ+0x80], R81 ;  /* 0x00008051020075a7 */ /* 0x0022e400080011ff */
[----:B---3--:R-:W-:Y:S05]  /*9100*/  @!P0 NANOSLEEP.SYNCS 0x989680 ;  /* 0x009896800000895d */ /* 0x008fea0003900000 */
[----:B------:R-:W3:Y:S02]  /*9110*/  @!P0 SYNCS.PHASECHK.TRANS64 P0, [R2+URZ+0x80], R81 ;  /* 0x00008051020085a7 */ /* 0x000ee400080010ff */
[----:B---3--:R-:W-:Y:S05]  /*9120*/  @!P0 BRA `(.L_x_127) ;  /* 0xfffffffc00f08947 */ /* 0x008fea000383ffff */
[----:B------:R-:W-:Y:S05]  /*9130*/  BRA `(.L_x_126) ;  /* 0xffffffe400ac7947 */ /* 0x000fea000383ffff */
        .weak           $__internal_0_$__cuda_sm10x_tcgen05_guardrail_trap_col_being_dealloced_not_returned_by_alloc
        .type           $__internal_0_$__cuda_sm10x_tcgen05_guardrail_trap_col_being_dealloced_not_returned_by_alloc,@function
        .size           $__internal_0_$__cuda_sm10x_tcgen05_guardrail_trap_col_being_dealloced_not_returned_by_alloc,($__internal_1_$__cuda_sm10x_tcgen05_guardrail_trap_phase_invalid_during_alloc - $__internal_0_$__cuda_sm10x_tcgen05_guardrail_trap_col_being_dealloced_not_returned_by_alloc)
$__internal_0_$__cuda_sm10x_tcgen05_guardrail_trap_col_being_dealloced_not_returned_by_alloc:
[----:B------:R-:W-:Y:S05]  /*9140*/  BPT.TRAP 0x1 ;  /* 0x000000040000795c */ /* 0x000fea0000300000 */
[----:B------:R-:W-:-:S04]  /*9150*/  HFMA2 R3, -RZ, RZ, 0, 0 ;  /* 0x00000000ff037431 */ /* 0x000fc800000001ff */
[----:B------:R-:W-:Y:S05]  /*9160*/  RET.REL.NODEC R2 `(_ZN7cutlass13device_kernelINS_4gemm6kernel13GemmUniversalIN4cute5tupleIJiiiiEEENS1_10collective13CollectiveMmaINS1_35MainloopSm100TmaUmmaWarpSpecializedILi8ELi2ELi4ENS5_IJNS4_1CILi2EEESB_NSA_ILi1EEEEEEEENS5_IJNSA_ILi128EEENSA_ILi64EEESG_EEENS_10tfloat32_tENS5_IJlSC_lEEESI_SJ_NS4_8TiledMMAINS4_8MMA_AtomIJNS4_23SM100_MMA_TF32_2x1SM_SSISI_SI_fLi128ELi64ELNS4_4UMMA5MajorE0ELSO_0ELNSN_7ScaleInE0ELSP_0EEEEEENS4_6LayoutINS5_IJSC_SC_SC_EEENS5_IJNSA_ILi0EEESU_SU_EEEEENS5_IJNS4_10UnderscoreESX_SX_EEEEENS4_28SM100_TMA_2SM_LOAD_MULTICASTENS4_14ComposedLayoutINS4_7SwizzleILi3ELi4ELi3EEENS4_18smem_ptr_flag_bitsILi32EEENSS_INS5_IJNSA_ILi8EEENSA_ILi32EEEEEENS5_IJS17_SC_EEEEEEEvNS4_8identityENS4_18SM100_TMA_2SM_LOADES1B_vS1C_EENS_8epilogue10collective18CollectiveEpilogueINS1F_23Sm100TmaWarpSpecializedILi3ELi2ELi16ELb1ELb0EEEJNS5_IJSG_SG_SG_EEENS5_IJNSS_ISG_SC_EENSS_INS5_IJNSA_ILi16EEESB_EEENS5_IJSC_S17_EEEEEEEESI_SJ_SI_SJ_NS1F_6fusion15FusionCallbacksIS1J_NS1R_17LinearCombinationISI_fSI_fLNS_15FloatRoundStyleE2EEES1K_S1Q_JEEENS4_5SM1004TMEM4LOAD26SM100_TMEM_LOAD_32dp32b16xENS4_13SM90_TMA_LOADENS11_INS12_ILi2ELi4ELi3EEES15_NSS_INS5_IJS16_S1M_EEENS5_IJS1M_SC_EEEEEEENS4_39AutoVectorizingCopyWithAssumedAlignmentILi128EEENS4_14SM90_TMA_STOREES26_S28_S28_EEEvvEEEEvNT_6ParamsE) ;  /* 0xffffff6c02a47950 */ /* 0x000fea0003c3ffff */
        .weak           $__internal_1_$__cuda_sm10x_tcgen05_guardrail_trap_phase_invalid_during_alloc
        .type           $__internal_1_$__cuda_sm10x_tcgen05_guardrail_trap_phase_invalid_during_alloc,@function
        .size           $__internal_1_$__cuda_sm10x_tcgen05_guardrail_trap_phase_invalid_during_alloc,($__internal_2_$__cuda_sm10x_tcgen05_guardrail_trap_unallocated_columns_being_dealloced - $__internal_1_$__cuda_sm10x_tcgen05_guardrail_trap_phase_invalid_during_alloc)
$__internal_1_$__cuda_sm10x_tcgen05_guardrail_trap_phase_invalid_during_alloc:
[----:B------:R-:W-:Y:S05]  /*9170*/  BPT.TRAP 0x1 ;  /* 0x000000040000795c */ /* 0x000fea0000300000 */
[----:B------:R-:W-:-:S04]  /*9180*/  MOV R5, 0x0 ;  /* 0x0000000000057802 */ /* 0x000fc80000000f00 */
[----:B------:R-:W-:Y:S05]  /*9190*/  RET.REL.NODEC R4 `(_ZN7cutlass13device_kernelINS_4gemm6kernel13GemmUniversalIN4cute5tupleIJiiiiEEENS1_10collective13CollectiveMmaINS1_35MainloopSm100TmaUmmaWarpSpecializedILi8ELi2ELi4ENS5_IJNS4_1CILi2EEESB_NSA_ILi1EEEEEEEENS5_IJNSA_ILi128EEENSA_ILi64EEESG_EEENS_10tfloat32_tENS5_IJlSC_lEEESI_SJ_NS4_8TiledMMAINS4_8MMA_AtomIJNS4_23SM100_MMA_TF32_2x1SM_SSISI_SI_fLi128ELi64ELNS4_4UMMA5MajorE0ELSO_0ELNSN_7ScaleInE0ELSP_0EEEEEENS4_6LayoutINS5_IJSC_SC_SC_EEENS5_IJNSA_ILi0EEESU_SU_EEEEENS5_IJNS4_10UnderscoreESX_SX_EEEEENS4_28SM100_TMA_2SM_LOAD_MULTICASTENS4_14ComposedLayoutINS4_7SwizzleILi3ELi4ELi3EEENS4_18smem_ptr_flag_bitsILi32EEENSS_INS5_IJNSA_ILi8EEENSA_ILi32EEEEEENS5_IJS17_SC_EEEEEEEvNS4_8identityENS4_18SM100_TMA_2SM_LOADES1B_vS1C_EENS_8epilogue10collective18CollectiveEpilogueINS1F_23Sm100TmaWarpSpecializedILi3ELi2ELi16ELb1ELb0EEEJNS5_IJSG_SG_SG_EEENS5_IJNSS_ISG_SC_EENSS_INS5_IJNSA_ILi16EEESB_EEENS5_IJSC_S17_EEEEEEEESI_SJ_SI_SJ_NS1F_6fusion15FusionCallbacksIS1J_NS1R_17LinearCombinationISI_fSI_fLNS_15FloatRoundStyleE2EEES1K_S1Q_JEEENS4_5SM1004TMEM4LOAD26SM100_TMEM_LOAD_32dp32b16xENS4_13SM90_TMA_LOADENS11_INS12_ILi2ELi4ELi3EEES15_NSS_INS5_IJS16_S1M_EEENS5_IJS1M_SC_EEEEEEENS4_39AutoVectorizingCopyWithAssumedAlignmentILi128EEENS4_14SM90_TMA_STOREES26_S28_S28_EEEvvEEEEvNT_6ParamsE) ;  /* 0xffffff6c04987950 */ /* 0x000fea0003c3ffff */
        .weak           $__internal_2_$__cuda_sm10x_tcgen05_guardrail_trap_unallocated_columns_being_dealloced
        .type           $__internal_2_$__cuda_sm10x_tcgen05_guardrail_trap_unallocated_columns_being_dealloced,@function
        .size           $__internal_2_$__cuda_sm10x_tcgen05_guardrail_trap_unallocated_columns_being_dealloced,(.L_x_189 - $__internal_2_$__cuda_sm10x_tcgen05_guardrail_trap_unallocated_columns_being_dealloced)
$__internal_2_$__cuda_sm10x_tcgen05_guardrail_trap_unallocated_columns_being_dealloced:
[----:B------:R-:W-:Y:S05]  /*91a0*/  BPT.TRAP 0x1 ;  /* 0x000000040000795c */ /* 0x000fea0000300000 */
[----:B------:R-:W-:-:S04]  /*91b0*/  HFMA2 R3, -RZ, RZ, 0, 0 ;  /* 0x00000000ff037431 */ /* 0x000fc800000001ff */
[----:B------:R-:W-:Y:S05]  /*91c0*/  RET.REL.NODEC R2 `(_ZN7cutlass13device_kernelINS_4gemm6kernel13GemmUniversalIN4cute5tupleIJiiiiEEENS1_10collective13CollectiveMmaINS1_35MainloopSm100TmaUmmaWarpSpecializedILi8ELi2ELi4ENS5_IJNS4_1CILi2EEESB_NSA_ILi1EEEEEEEENS5_IJNSA_ILi128EEENSA_ILi64EEESG_EEENS_10tfloat32_tENS5_IJlSC_lEEESI_SJ_NS4_8TiledMMAINS4_8MMA_AtomIJNS4_23SM100_MMA_TF32_2x1SM_SSISI_SI_fLi128ELi64ELNS4_4UMMA5MajorE0ELSO_0ELNSN_7ScaleInE0ELSP_0EEEEEENS4_6LayoutINS5_IJSC_SC_SC_EEENS5_IJNSA_ILi0EEESU_SU_EEEEENS5_IJNS4_10UnderscoreESX_SX_EEEEENS4_28SM100_TMA_2SM_LOAD_MULTICASTENS4_14ComposedLayoutINS4_7SwizzleILi3ELi4ELi3EEENS4_18smem_ptr_flag_bitsILi32EEENSS_INS5_IJNSA_ILi8EEENSA_ILi32EEEEEENS5_IJS17_SC_EEEEEEEvNS4_8identityENS4_18SM100_TMA_2SM_LOADES1B_vS1C_EENS_8epilogue10collective18CollectiveEpilogueINS1F_23Sm100TmaWarpSpecializedILi3ELi2ELi16ELb1ELb0EEEJNS5_IJSG_SG_SG_EEENS5_IJNSS_ISG_SC_EENSS_INS5_IJNSA_ILi16EEESB_EEENS5_IJSC_S17_EEEEEEEESI_SJ_SI_SJ_NS1F_6fusion15FusionCallbacksIS1J_NS1R_17LinearCombinationISI_fSI_fLNS_15FloatRoundStyleE2EEES1K_S1Q_JEEENS4_5SM1004TMEM4LOAD26SM100_TMEM_LOAD_32dp32b16xENS4_13SM90_TMA_LOADENS11_INS12_ILi2ELi4ELi3EEES15_NSS_INS5_IJS16_S1M_EEENS5_IJS1M_SC_EEEEEEENS4_39AutoVectorizingCopyWithAssumedAlignmentILi128EEENS4_14SM90_TMA_STOREES26_S28_S28_EEEvvEEEEvNT_6ParamsE) ;  /* 0xffffff6c028c7950 */ /* 0x000fea0003c3ffff */
.L_x_188:
[----:B------:R-:W-:-:S00]  /*91d0*/  BRA `(.L_x_188) ;  /* 0xfffffffc00fc7947 */ /* 0x000fc0000383ffff */
[----:B------:R-:W-:-:S00]  /*91e0*/  NOP ;  /* 0x0000000000007918 */ /* 0x000fc00000000000 */
        /* <DEDUP_REMOVED lines=9> */
.L_x_189:


//--------------------- .nv.global.init           --------------------------
	.section	.nv.global.init,"aw",@progbits
.nv.global.init:
	.type		$str$27,@object
	.size		$str$27,($str$28 - $str$27)
$str$27:
        /*0000*/ 	.byte	0x28, 0x61, 0x64, 0x64, 0x72, 0x65, 0x73, 0x73, 0x20, 0x26, 0x20, 0x6d, 0x61, 0x73, 0x6b, 0x29
        /*0010*/ 	.byte	0x20, 0x3d, 0x3d, 0x20, 0x30, 0x00
	.type		$str$28,@object
	.size		$str$28,($str$26 - $str$28)
$str$28:
        /*0016*/ 	.byte	0x2f, 0x74, 0x6d, 0x70, 0x2f, 0x63, 0x75, 0x74, 0x6c, 0x61, 0x73, 0x73, 0x5f, 0x73, 0x77, 0x65
        /*0026*/ 	.byte	0x65, 0x70, 0x5f, 0x73, 0x72, 0x63, 0x2f, 0x69, 0x6e, 0x63, 0x6c, 0x75, 0x64, 0x65, 0x2f, 0x63
        /*0036*/ 	.byte	0x75, 0x74, 0x65, 0x2f, 0x70, 0x6f, 0x69, 0x6e, 0x74, 0x65, 0x72, 0x5f, 0x66, 0x6c, 0x61, 0x67
        /*0046*/ 	.byte	0x67, 0x65, 0x64, 0x2e, 0x68, 0x70, 0x70, 0x00
	.type		$str$26,@object
	.size		$str$26,($str$25 - $str$26)
$str$26:
        /*004e*/ 	.byte	0x2f, 0x74, 0x6d, 0x70, 0x2f, 0x63, 0x75, 0x74, 0x6c, 0x61, 0x73, 0x73, 0x5f, 0x73, 0x77, 0x65
        /*005e*/ 	.byte	0x65, 0x70, 0x5f, 0x73, 0x72, 0x63, 0x2f, 0x69, 0x6e, 0x63, 0x6c, 0x75, 0x64, 0x65, 0x2f, 0x63
        /*006e*/ 	.byte	0x75, 0x74, 0x65, 0x2f, 0x61, 0x74, 0x6f, 0x6d, 0x2f, 0x63, 0x6f, 0x70, 0x79, 0x5f, 0x74, 0x72
        /*007e*/ 	.byte	0x61, 0x69, 0x74, 0x73, 0x5f, 0x73, 0x6d, 0x31, 0x30, 0x30, 0x2e, 0x68, 0x70, 0x70, 0x00
	.type		$str$25,@object
	.size		$str$25,(__unnamed_1 - $str$25)
$str$25:
        /*008d*/ 	.byte	0x28, 0x28, 0x75, 0x69, 0x6e, 0x74, 0x33, 0x32, 0x5f, 0x74, 0x28, 0x74, 0x68, 0x72, 0x65, 0x61
        /*009d*/ 	.byte	0x64, 0x49, 0x64, 0x78, 0x2e, 0x78, 0x29, 0x20, 0x2f, 0x20, 0x33, 0x32, 0x29, 0x20, 0x25, 0x20
        /*00ad*/ 	.byte	0x34, 0x29, 0x20, 0x3d, 0x3d, 0x20, 0x28, 0x28, 0x28, 0x74, 0x6d, 0x65, 0x6d, 0x5f, 0x61, 0x64
        /*00bd*/ 	.byte	0x64, 0x72, 0x20, 0x3e, 0x3e, 0x20, 0x31, 0x36, 0x29, 0x20, 0x2f, 0x20, 0x33, 0x32, 0x29, 0x20
        /*00cd*/ 	.byte	0x25, 0x20, 0x34, 0x29, 0x00
	.type		__unnamed_1,@object
	.size		__unnamed_1,(__unnamed_2 - __unnamed_1)
__unnamed_1:
        /*00d2*/ 	.byte	0x61, 0x75, 0x74, 0x6f, 0x20, 0x63, 0x75, 0x74, 0x65, 0x3a, 0x3a, 0x61, 0x73, 0x5f, 0x70, 0x6f
        /* <DEDUP_REMOVED lines=24> */
        /*0262*/ 	.byte	0x43, 0x3c, 0x32, 0x30, 0x34, 0x38, 0x3e, 0x3e, 0x3e, 0x3e, 0x5d, 0x00
	.type		__unnamed_2,@object
	.size		__unnamed_2,(.L_2 - __unnamed_2)
__unnamed_2:
        /* <DEDUP_REMOVED lines=42> */
        /*050e*/ 	.byte	0x3e, 0x5d, 0x00
.L_2:


//--------------------- .nv.shared._ZN7cutlass13device_kernelINS_4gemm6kernel13GemmUniversalIN4cute5tupleIJiiiiEEENS1_10collective13CollectiveMmaINS1_35MainloopSm100TmaUmmaWarpSpecializedILi8ELi2ELi4ENS5_IJNS4_1CILi2EEESB_NSA_ILi1EEEEEEEENS5_IJNSA_ILi128EEENSA_ILi64EEESG_EEENS_10tfloat32_tENS5_IJlSC_lEEESI_SJ_NS4_8TiledMMAINS4_8MMA_AtomIJNS4_23SM100_MMA_TF32_2x1SM_SSISI_SI_fLi128ELi64ELNS4_4UMMA5MajorE0ELSO_0ELNSN_7ScaleInE0ELSP_0EEEEEENS4_6LayoutINS5_IJSC_SC_SC_EEENS5_IJNSA_ILi0EEESU_SU_EEEEENS5_IJNS4_10UnderscoreESX_SX_EEEEENS4_28SM100_TMA_2SM_LOAD_MULTICASTENS4_14ComposedLayoutINS4_7SwizzleILi3ELi4ELi3EEENS4_18smem_ptr_flag_bitsILi32EEENSS_INS5_IJNSA_ILi8EEENSA_ILi32EEEEEENS5_IJS17_SC_EEEEEEEvNS4_8identityENS4_18SM100_TMA_2SM_LOADES1B_vS1C_EENS_8epilogue10collective18CollectiveEpilogueINS1F_23Sm100TmaWarpSpecializedILi3ELi2ELi16ELb1ELb0EEEJNS5_IJSG_SG_SG_EEENS5_IJNSS_ISG_SC_EENSS_INS5_IJNSA_ILi16EEESB_EEENS5_IJSC_S17_EEEEEEEESI_SJ_SI_SJ_NS1F_6fusion15FusionCallbacksIS1J_NS1R_17LinearCombinationISI_fSI_fLNS_15FloatRoundStyleE2EEES1K_S1Q_JEEENS4_5SM1004TMEM4LOAD26SM100_TMEM_LOAD_32dp32b16xENS4_13SM90_TMA_LOADENS11_INS12_ILi2ELi4ELi3EEES15_NSS_INS5_IJS16_S1M_EEENS5_IJS1M_SC_EEEEEEENS4_39AutoVectorizingCopyWithAssumedAlignmentILi128EEENS4_14SM90_TMA_STOREES26_S28_S28_EEEvvEEEEvNT_6ParamsE --------------------------
	.section	.nv.shared._ZN7cutlass13device_kernelINS_4gemm6kernel13GemmUniversalIN4cute5tupleIJiiiiEEENS1_10collective13CollectiveMmaINS1_35MainloopSm100TmaUmmaWarpSpecializedILi8ELi2ELi4ENS5_IJNS4_1CILi2EEESB_NSA_ILi1EEEEEEEENS5_IJNSA_ILi128EEENSA_ILi64EEESG_EEENS_10tfloat32_tENS5_IJlSC_lEEESI_SJ_NS4_8TiledMMAINS4_8MMA_AtomIJNS4_23SM100_MMA_TF32_2x1SM_SSISI_SI_fLi128ELi64ELNS4_4UMMA5MajorE0ELSO_0ELNSN_7ScaleInE0ELSP_0EEEEEENS4_6LayoutINS5_IJSC_SC_SC_EEENS5_IJNSA_ILi0EEESU_SU_EEEEENS5_IJNS4_10UnderscoreESX_SX_EEEEENS4_28SM100_TMA_2SM_LOAD_MULTICASTENS4_14ComposedLayoutINS4_7SwizzleILi3ELi4ELi3EEENS4_18smem_ptr_flag_bitsILi32EEENSS_INS5_IJNSA_ILi8EEENSA_ILi32EEEEEENS5_IJS17_SC_EEEEEEEvNS4_8identityENS4_18SM100_TMA_2SM_LOADES1B_vS1C_EENS_8epilogue10collective18CollectiveEpilogueINS1F_23Sm100TmaWarpSpecializedILi3ELi2ELi16ELb1ELb0EEEJNS5_IJSG_SG_SG_EEENS5_IJNSS_ISG_SC_EENSS_INS5_IJNSA_ILi16EEESB_EEENS5_IJSC_S17_EEEEEEEESI_SJ_SI_SJ_NS1F_6fusion15FusionCallbacksIS1J_NS1R_17LinearCombinationISI_fSI_fLNS_15FloatRoundStyleE2EEES1K_S1Q_JEEENS4_5SM1004TMEM4LOAD26SM100_TMEM_LOAD_32dp32b16xENS4_13SM90_TMA_LOADENS11_INS12_ILi2ELi4ELi3EEES15_NSS_INS5_IJS16_S1M_EEENS5_IJS1M_SC_EEEEEEENS4_39AutoVectorizingCopyWithAssumedAlignmentILi128EEENS4_14SM90_TMA_STOREES26_S28_S28_EEEvvEEEEvNT_6ParamsE,"aw",@nobits
	.sectionflags	@""
	.align	16
	.zero		1024


//--------------------- .nv.shared.reserved.0     --------------------------
	.section	.nv.shared.reserved.0,"aw",@nobits
	.weak		__nv_reservedSMEM_offset_0_alias
	.size		__nv_reservedSMEM_offset_0_alias, 0, 64
	.other		__nv_reservedSMEM_offset_0_alias,@"STO_CUDA_RESERVED_SHARED STV_DEFAULT"
__nv_reservedSMEM_offset_0_alias:
	.zero		0
.nv.shared.reserved.0:
	.zero		64
	.weak		__nv_reservedSMEM_tcgen05_partition
	.type		__nv_reservedSMEM_tcgen05_partition,@object
	.size		__nv_reservedSMEM_tcgen05_partition,(.L_0 - __nv_reservedSMEM_tcgen05_partition)
__nv_reservedSMEM_tcgen05_partition:
	.zero		32
.L_0:


//--------------------- .nv.global                --------------------------
	.section	.nv.global,"aw",@nobits
.nv.global:
	.type		_ZN40_INTERNAL_3eeebf47_4_k_cu_ff65aa4a_363304cute1_E,@object
	.size		_ZN40_INTERNAL_3eeebf47_4_k_cu_ff65aa4a_363304cute1_E,(_ZN40_INTERNAL_3eeebf47_4_k_cu_ff65aa4a_363304cuda3std3__45__cpo6cbeginE - _ZN40_INTERNAL_3eeebf47_4_k_cu_ff65aa4a_363304cute1_E)
_ZN40_INTERNAL_3eeebf47_4_k_cu_ff65aa4a_363304cute1_E:
	.zero		1
	.type		_ZN40_INTERNAL_3eeebf47_4_k_cu_ff65aa4a_363304cuda3std3__45__cpo6cbeginE,@object
	.size		_ZN40_INTERNAL_3eeebf47_4_k_cu_ff65aa4a_363304cuda3std3__45__cpo6cbeginE,(_ZN40_INTERNAL_3eeebf47_4_k_cu_ff65aa4a_363304cuda3std3__48in_placeE - _ZN40_INTERNAL_3eeebf47_4_k_cu_ff65aa4a_363304cuda3std3__45__cpo6cbeginE)
_ZN40_INTERNAL_3eeebf47_4_k_cu_ff65aa4a_363304cuda3std3__45__cpo6cbeginE:
	.zero		1
	.type		_ZN40_INTERNAL_3eeebf47_4_k_cu_ff65aa4a_363304cuda3std3__48in_placeE,@object
	.size		_ZN40_INTERNAL_3eeebf47_4_k_cu_ff65aa4a_363304cuda3std3__48in_placeE,(_ZN40_INTERNAL_3eeebf47_4_k_cu_ff65aa4a_363304cuda3std6ranges3__45__cpo9iter_moveE - _ZN40_INTERNAL_3eeebf47_4_k_cu_ff65aa4a_363304cuda3std3__48in_placeE)
_ZN40_INTERNAL_3eeebf47_4_k_cu_ff65aa4a_363304cuda3std3__48in_placeE:
	.zero		1
	.type		_ZN40_INTERNAL_3eeebf47_4_k_cu_ff65aa4a_363304cuda3std6ranges3__45__cpo9iter_moveE,@object
	.size		_ZN40_INTERNAL_3eeebf47_4_k_cu_ff65aa4a_363304cuda3std6ranges3__45__cpo9iter_moveE,(_ZN40_INTERNAL_3eeebf47_4_k_cu_ff65aa4a_363304cuda3std3__45__cpo5beginE - _ZN40_INTERNAL_3eeebf47_4_k_cu_ff65aa4a_363304cuda3std6ranges3__45__cpo9iter_moveE)
_ZN40_INTERNAL_3eeebf47_4_k_cu_ff65aa4a_363304cuda3std6ranges3__45__cpo9iter_moveE:
	.zero		1
	.type		_ZN40_INTERNAL_3eeebf47_4_k_cu_ff65aa4a_363304cuda3std3__45__cpo5beginE,@object
	.size		_ZN40_INTERNAL_3eeebf47_4_k_cu_ff65aa4a_363304cuda3std3__45__cpo5beginE,(_ZN40_INTERNAL_3eeebf47_4_k_cu_ff65aa4a_363304cuda3std3__442_GLOBAL__N__3eeebf47_4_k_cu_ff65aa4a_363306ignoreE - _ZN40_INTERNAL_3eeebf47_4_k_cu_ff65aa4a_363304cuda3std3__45__cpo5beginE)
_ZN40_INTERNAL_3eeebf47_4_k_cu_ff65aa4a_363304cuda3std3__45__cpo5beginE:
	.zero		1
	.type		_ZN40_INTERNAL_3eeebf47_4_k_cu_ff65aa4a_363304cuda3std3__442_GLOBAL__N__3eeebf47_4_k_cu_ff65aa4a_363306ignoreE,@object
	.size		_ZN40_INTERNAL_3eeebf47_4_k_cu_ff65aa4a_363304cuda3std3__442_GLOBAL__N__3eeebf47_4_k_cu_ff65aa4a_363306ignoreE,(_ZN40_INTERNAL_3eeebf47_4_k_cu_ff65aa4a_363304cute7productE - _ZN40_INTERNAL_3eeebf47_4_k_cu_ff65aa4a_363304cuda3std3__442_GLOBAL__N__3eeebf47_4_k_cu_ff65aa4a_363306ignoreE)
_ZN40_INTERNAL_3eeebf47_4_k_cu_ff65aa4a_363304cuda3std3__442_GLOBAL__N__3eeebf47_4_k_cu_ff65aa4a_363306ignoreE:
	.zero		1
	.type		_ZN40_INTERNAL_3eeebf47_4_k_cu_ff65aa4a_363304cute7productE,@object
	.size		_ZN40_INTERNAL_3eeebf47_4_k_cu_ff65aa4a_363304cute7productE,(_ZN40_INTERNAL_3eeebf47_4_k_cu_ff65aa4a_363304cuda3std3__45__cpo3endE - _ZN40_INTERNAL_3eeebf47_4_k_cu_ff65aa4a_363304cute7productE)
_ZN40_INTERNAL_3eeebf47_4_k_cu_ff65aa4a_363304cute7productE:
	.zero		1
	.type		_ZN40_INTERNAL_3eeebf47_4_k_cu_ff65aa4a_363304cuda3std3__45__cpo3endE,@object
	.size		_ZN40_INTERNAL_3eeebf47_4_k_cu_ff65aa4a_363304cuda3std3__45__cpo3endE,(_ZN40_INTERNAL_3eeebf47_4_k_cu_ff65aa4a_363304cuda3std3__419piecewise_constructE - _ZN40_INTERNAL_3eeebf47_4_k_cu_ff65aa4a_363304cuda3std3__45__cpo3endE)
_ZN40_INTERNAL_3eeebf47_4_k_cu_ff65aa4a_363304cuda3std3__45__cpo3endE:
	.zero		1
	.type		_ZN40_INTERNAL_3eeebf47_4_k_cu_ff65aa4a_363304cuda3std3__419piecewise_constructE,@object
	.size		_ZN40_INTERNAL_3eeebf47_4_k_cu_ff65aa4a_363304cuda3std3__419piecewise_constructE,(_ZN40_INTERNAL_3eeebf47_4_k_cu_ff65aa4a_363304cuda3std3__45__cpo4cendE - _ZN40_INTERNAL_3eeebf47_4_k_cu_ff65aa4a_363304cuda3std3__419piecewise_constructE)
_ZN40_INTERNAL_3eeebf47_4_k_cu_ff65aa4a_363304cuda3std3__419piecewise_constructE:
	.zero		1
	.type		_ZN40_INTERNAL_3eeebf47_4_k_cu_ff65aa4a_363304cuda3std3__45__cpo4cendE,@object
	.size		_ZN40_INTERNAL_3eeebf47_4_k_cu_ff65aa4a_363304cuda3std3__45__cpo4cendE,(_ZN40_INTERNAL_3eeebf47_4_k_cu_ff65aa4a_363304cuda3std6ranges3__45__cpo4swapE - _ZN40_INTERNAL_3eeebf47_4_k_cu_ff65aa4a_363304cuda3std3__45__cpo4cendE)
_ZN40_INTERNAL_3eeebf47_4_k_cu_ff65aa4a_363304cuda3std3__45__cpo4cendE:
	.zero		1
	.type		_ZN40_INTERNAL_3eeebf47_4_k_cu_ff65aa4a_363304cuda3std6ranges3__45__cpo4swapE,@object
	.size		_ZN40_INTERNAL_3eeebf47_4_k_cu_ff65aa4a_363304cuda3std6ranges3__45__cpo4swapE,(.L_10 - _ZN40_INTERNAL_3eeebf47_4_k_cu_ff65aa4a_363304cuda3std6ranges3__45__cpo4swapE)
_ZN40_INTERNAL_3eeebf47_4_k_cu_ff65aa4a_363304cuda3std6ranges3__45__cpo4swapE:
	.zero		1
.L_10:


//--------------------- .nv.constant0._ZN7cutlass13device_kernelINS_4gemm6kernel13GemmUniversalIN4cute5tupleIJiiiiEEENS1_10collective13CollectiveMmaINS1_35MainloopSm100TmaUmmaWarpSpecializedILi8ELi2ELi4ENS5_IJNS4_1CILi2EEESB_NSA_ILi1EEEEEEEENS5_IJNSA_ILi128EEENSA_ILi64EEESG_EEENS_10tfloat32_tENS5_IJlSC_lEEESI_SJ_NS4_8TiledMMAINS4_8MMA_AtomIJNS4_23SM100_MMA_TF32_2x1SM_SSISI_SI_fLi128ELi64ELNS4_4UMMA5MajorE0ELSO_0ELNSN_7ScaleInE0ELSP_0EEEEEENS4_6LayoutINS5_IJSC_SC_SC_EEENS5_IJNSA_ILi0EEESU_SU_EEEEENS5_IJNS4_10UnderscoreESX_SX_EEEEENS4_28SM100_TMA_2SM_LOAD_MULTICASTENS4_14ComposedLayoutINS4_7SwizzleILi3ELi4ELi3EEENS4_18smem_ptr_flag_bitsILi32EEENSS_INS5_IJNSA_ILi8EEENSA_ILi32EEEEEENS5_IJS17_SC_EEEEEEEvNS4_8identityENS4_18SM100_TMA_2SM_LOADES1B_vS1C_EENS_8epilogue10collective18CollectiveEpilogueINS1F_23Sm100TmaWarpSpecializedILi3ELi2ELi16ELb1ELb0EEEJNS5_IJSG_SG_SG_EEENS5_IJNSS_ISG_SC_EENSS_INS5_IJNSA_ILi16EEESB_EEENS5_IJSC_S17_EEEEEEEESI_SJ_SI_SJ_NS1F_6fusion15FusionCallbacksIS1J_NS1R_17LinearCombinationISI_fSI_fLNS_15FloatRoundStyleE2EEES1K_S1Q_JEEENS4_5SM1004TMEM4LOAD26SM100_TMEM_LOAD_32dp32b16xENS4_13SM90_TMA_LOADENS11_INS12_ILi2ELi4ELi3EEES15_NSS_INS5_IJS16_S1M_EEENS5_IJS1M_SC_EEEEEEENS4_39AutoVectorizingCopyWithAssumedAlignmentILi128EEENS4_14SM90_TMA_STOREES26_S28_S28_EEEvvEEEEvNT_6ParamsE --------------------------
	.section	.nv.constant0._ZN7cutlass13device_kernelINS_4gemm6kernel13GemmUniversalIN4cute5tupleIJiiiiEEENS1_10collective13CollectiveMmaINS1_35MainloopSm100TmaUmmaWarpSpecializedILi8ELi2ELi4ENS5_IJNS4_1CILi2EEESB_NSA_ILi1EEEEEEEENS5_IJNSA_ILi128EEENSA_ILi64EEESG_EEENS_10tfloat32_tENS5_IJlSC_lEEESI_SJ_NS4_8TiledMMAINS4_8MMA_AtomIJNS4_23SM100_MMA_TF32_2x1SM_SSISI_SI_fLi128ELi64ELNS4_4UMMA5MajorE0ELSO_0ELNSN_7ScaleInE0ELSP_0EEEEEENS4_6LayoutINS5_IJSC_SC_SC_EEENS5_IJNSA_ILi0EEESU_SU_EEEEENS5_IJNS4_10UnderscoreESX_SX_EEEEENS4_28SM100_TMA_2SM_LOAD_MULTICASTENS4_14ComposedLayoutINS4_7SwizzleILi3ELi4ELi3EEENS4_18smem_ptr_flag_bitsILi32EEENSS_INS5_IJNSA_ILi8EEENSA_ILi32EEEEEENS5_IJS17_SC_EEEEEEEvNS4_8identityENS4_18SM100_TMA_2SM_LOADES1B_vS1C_EENS_8epilogue10collective18CollectiveEpilogueINS1F_23Sm100TmaWarpSpecializedILi3ELi2ELi16ELb1ELb0EEEJNS5_IJSG_SG_SG_EEENS5_IJNSS_ISG_SC_EENSS_INS5_IJNSA_ILi16EEESB_EEENS5_IJSC_S17_EEEEEEEESI_SJ_SI_SJ_NS1F_6fusion15FusionCallbacksIS1J_NS1R_17LinearCombinationISI_fSI_fLNS_15FloatRoundStyleE2EEES1K_S1Q_JEEENS4_5SM1004TMEM4LOAD26SM100_TMEM_LOAD_32dp32b16xENS4_13SM90_TMA_LOADENS11_INS12_ILi2ELi4ELi3EEES15_NSS_INS5_IJS16_S1M_EEENS5_IJS1M_SC_EEEEEEENS4_39AutoVectorizingCopyWithAssumedAlignmentILi128EEENS4_14SM90_TMA_STOREES26_S28_S28_EEEvvEEEEvNT_6ParamsE,"a",@progbits
	.sectionflags	@""
	.align	4
.nv.constant0._ZN7cutlass13device_kernelINS_4gemm6kernel13GemmUniversalIN4cute5tupleIJiiiiEEENS1_10collective13CollectiveMmaINS1_35MainloopSm100TmaUmmaWarpSpecializedILi8ELi2ELi4ENS5_IJNS4_1CILi2EEESB_NSA_ILi1EEEEEEEENS5_IJNSA_ILi128EEENSA_ILi64EEESG_EEENS_10tfloat32_tENS5_IJlSC_lEEESI_SJ_NS4_8TiledMMAINS4_8MMA_AtomIJNS4_23SM100_MMA_TF32_2x1SM_SSISI_SI_fLi128ELi64ELNS4_4UMMA5MajorE0ELSO_0ELNSN_7ScaleInE0ELSP_0EEEEEENS4_6LayoutINS5_IJSC_SC_SC_EEENS5_IJNSA_ILi0EEESU_SU_EEEEENS5_IJNS4_10UnderscoreESX_SX_EEEEENS4_28SM100_TMA_2SM_LOAD_MULTICASTENS4_14ComposedLayoutINS4_7SwizzleILi3ELi4ELi3EEENS4_18smem_ptr_flag_bitsILi32EEENSS_INS5_IJNSA_ILi8EEENSA_ILi32EEEEEENS5_IJS17_SC_EEEEEEEvNS4_8identityENS4_18SM100_TMA_2SM_LOADES1B_vS1C_EENS_8epilogue10collective18CollectiveEpilogueINS1F_23Sm100TmaWarpSpecializedILi3ELi2ELi16ELb1ELb0EEEJNS5_IJSG_SG_SG_EEENS5_IJNSS_ISG_SC_EENSS_INS5_IJNSA_ILi16EEESB_EEENS5_IJSC_S17_EEEEEEEESI_SJ_SI_SJ_NS1F_6fusion15FusionCallbacksIS1J_NS1R_17LinearCombinationISI_fSI_fLNS_15FloatRoundStyleE2EEES1K_S1Q_JEEENS4_5SM1004TMEM4LOAD26SM100_TMEM_LOAD_32dp32b16xENS4_13SM90_TMA_LOADENS11_INS12_ILi2ELi4ELi3EEES15_NSS_INS5_IJS16_S1M_EEENS5_IJS1M_SC_EEEEEEENS4_39AutoVectorizingCopyWithAssumedAlignmentILi128EEENS4_14SM90_TMA_STOREES26_S28_S28_EEEvvEEEEvNT_6ParamsE:
	.zero		2944


//--------------------- SYMBOLS --------------------------

	.type		.nv.reservedSmem.offset0,@object
	.size		.nv.reservedSmem.offset0,0x4
	.type		.nv.reservedSmem.cap,@object
	.size		.nv.reservedSmem.cap,0x4
	.type		__assertfail,@function
